// auto-generated by cutlass_sweep.gemm — config: {"arch": "sm_100", "cluster_m": 1, "cluster_n": 1, "dtype": "int8", "dtype_b": "int8", "layout": "nt", "stages": 0, "tile_k": 128, "tile_m": 128, "tile_n": 128}
#include "cutlass/cutlass.h"
#include "cutlass/gemm/collective/collective_builder.hpp"
#include "cutlass/gemm/device/gemm_universal_adapter.h"
#include "cutlass/gemm/kernel/gemm_universal.hpp"
#include "cutlass/epilogue/collective/collective_builder.hpp"

using ElemA = int8_t;
using ElemB = int8_t;
using ElemCD = int8_t;
using Acc  = int32_t;
using TileShape    = cute::Shape<cute::_128, cute::_128, cute::_128>;
using ClusterShape = cute::Shape<cute::_1, cute::_1, cute::_1>;

using CollectiveEpilogue = typename cutlass::epilogue::collective::CollectiveBuilder<
    cutlass::arch::Sm100, cutlass::arch::OpClassTensorOp,
    TileShape, ClusterShape,
    cutlass::epilogue::collective::EpilogueTileAuto,
    Acc, Acc,
    ElemCD, cutlass::layout::RowMajor, 128 / cutlass::sizeof_bits<ElemCD>::value,
    ElemCD, cutlass::layout::RowMajor, 128 / cutlass::sizeof_bits<ElemCD>::value,
    cutlass::epilogue::collective::EpilogueScheduleAuto
  >::CollectiveOp;

using CollectiveMainloop = typename cutlass::gemm::collective::CollectiveBuilder<
    cutlass::arch::Sm100, cutlass::arch::OpClassTensorOp,
    ElemA, cutlass::layout::RowMajor, 128 / cutlass::sizeof_bits<ElemA>::value,
    ElemB, cutlass::layout::ColumnMajor, 128 / cutlass::sizeof_bits<ElemB>::value,
    Acc,
    TileShape, ClusterShape,
    cutlass::gemm::collective::StageCountAutoCarveout<static_cast<int>(sizeof(typename CollectiveEpilogue::SharedStorage))>,
    cutlass::gemm::collective::KernelScheduleAuto
  >::CollectiveOp;

using GemmKernel = cutlass::gemm::kernel::GemmUniversal<
    cute::Shape<int,int,int,int>,
    CollectiveMainloop,
    CollectiveEpilogue
>;
using Gemm = cutlass::gemm::device::GemmUniversalAdapter<GemmKernel>;

// Force the device kernel symbol into the cubin without needing a host main.
auto* _anchor = &cutlass::device_kernel<GemmKernel>;


// ===== COMPILED SASS (sm_100a) =====

	.target	sm_100a

	.elftype	@"ET_EXEC"


//--------------------- .note.nv.tkinfo           --------------------------
	.section	.note.nv.tkinfo,"",@"SHT_NOTE"
	.sectionflags	@"SHF_NOTE_NV_TKINFO"
	.tkinfo
        /*0018*/ 	.word	0x00000002
        /*0030*/ 	.string	""
        /*0030*/ 	.string	"ptxas"
        /*0030*/ 	.string	"Cuda compilation tools, release 13.0, V13.0.88"
        /*0030*/ 	.string	"Build cuda_13.0.r13.0/compiler.36424714_0"
        /*0030*/ 	.string	"-arch sm_100a -m 64 "



//--------------------- .note.nv.cuinfo           --------------------------
	.section	.note.nv.cuinfo,"",@"SHT_NOTE"
	.sectionflags	@"SHF_NOTE_NV_CUINFO"
        /*0018*/ 	.short	0x0002
        /*001a*/ 	.short	0x0064
        /*001c*/ 	.short	0x0082
	.zero		2


//--------------------- .nv.info                  --------------------------
	.section	.nv.info,"",@"SHT_CUDA_INFO"
	.align	4


	//----- nvinfo : EIATTR_REGCOUNT
	.align		4
        /*0000*/ 	.byte	0x04, 0x2f
        /*0002*/ 	.short	(.L_19 - .L_18)
	.align		4
.L_18:
        /*0004*/ 	.word	index@(_ZN7cutlass13device_kernelINS_4gemm6kernel13GemmUniversalIN4cute5tupleIJiiiiEEENS1_10collective13CollectiveMmaINS1_35MainloopSm100TmaUmmaWarpSpecializedILi6ELi2ELi4ENS5_IJNS4_1CILi1EEESB_SB_EEEEENS5_IJNSA_ILi128EEESE_SE_EEEaNS5_IJlSB_lEEEaSG_NS4_8TiledMMAINS4_8MMA_AtomIJNS4_15SM100_MMA_S8_SSIaaiLi128ELi128ELNS4_4UMMA5MajorE0ELSL_0ELNSK_8SaturateE0EEEEEENS4_6LayoutISC_NS5_IJNSA_ILi0EEESQ_SQ_EEEEENS5_IJNS4_10UnderscoreEST_ST_EEEEENS4_13SM90_TMA_LOADENS4_14ComposedLayoutINS4_7SwizzleILi3ELi4ELi3EEENS4_18smem_ptr_flag_bitsILi8EEENSP_INS5_IJNSA_ILi8EEESE_EEENS5_IJSE_SB_EEEEEEEvNS4_8identityESW_S16_vS17_EENS_8epilogue10collective18CollectiveEpilogueINS19_23Sm100TmaWarpSpecializedILi2ELi2ELi64ELb0ELb0EEEJSF_NS5_IJNSP_ISE_SB_EENSP_INSA_ILi64EEESB_EEEEEaSG_aSG_NS19_6fusion15FusionCallbacksIS1D_NS1I_17LinearCombinationIaiaiLNS_15FloatRoundStyleE2EEESF_S1H_JEEENS4_5SM1004TMEM4LOAD26SM100_TMEM_LOAD_32dp32b64xESW_NSX_INSY_ILi2ELi4ELi3EEES11_NSP_INS5_IJS12_S1F_EEENS5_IJS1F_SB_EEEEEEENS4_39AutoVectorizingCopyWithAssumedAlignmentILi128EEENS4_14SM90_TMA_STOREES1W_S1Y_S1Y_EEEvvEEEEvNT_6ParamsE)
        /*0008*/ 	.word	0x000000af


	//----- nvinfo : EIATTR_FRAME_SIZE
	.align		4
.L_19:
        /*000c*/ 	.byte	0x04, 0x11
        /*000e*/ 	.short	(.L_21 - .L_20)
	.align		4
.L_20:
        /*0010*/ 	.word	index@($__internal_2_$__cuda_sm10x_tcgen05_guardrail_trap_unallocated_columns_being_dealloced)
        /*0014*/ 	.word	0x00000000


	//----- nvinfo : EIATTR_FRAME_SIZE
	.align		4
.L_21:
        /*0018*/ 	.byte	0x04, 0x11
        /*001a*/ 	.short	(.L_23 - .L_22)
	.align		4
.L_22:
        /*001c*/ 	.word	index@($__internal_1_$__cuda_sm10x_tcgen05_guardrail_trap_phase_invalid_during_alloc)
        /*0020*/ 	.word	0x00000000


	//----- nvinfo : EIATTR_FRAME_SIZE
	.align		4
.L_23:
        /*0024*/ 	.byte	0x04, 0x11
        /*0026*/ 	.short	(.L_25 - .L_24)
	.align		4
.L_24:
        /*0028*/ 	.word	index@($__internal_0_$__cuda_sm10x_tcgen05_guardrail_trap_col_being_dealloced_not_returned_by_alloc)
        /*002c*/ 	.word	0x00000000


	//----- nvinfo : EIATTR_FRAME_SIZE
	.align		4
.L_25:
        /*0030*/ 	.byte	0x04, 0x11
        /*0032*/ 	.short	(.L_27 - .L_26)
	.align		4
.L_26:
        /*0034*/ 	.word	index@(_ZN7cutlass13device_kernelINS_4gemm6kernel13GemmUniversalIN4cute5tupleIJiiiiEEENS1_10collective13CollectiveMmaINS1_35MainloopSm100TmaUmmaWarpSpecializedILi6ELi2ELi4ENS5_IJNS4_1CILi1EEESB_SB_EEEEENS5_IJNSA_ILi128EEESE_SE_EEEaNS5_IJlSB_lEEEaSG_NS4_8TiledMMAINS4_8MMA_AtomIJNS4_15SM100_MMA_S8_SSIaaiLi128ELi128ELNS4_4UMMA5MajorE0ELSL_0ELNSK_8SaturateE0EEEEEENS4_6LayoutISC_NS5_IJNSA_ILi0EEESQ_SQ_EEEEENS5_IJNS4_10UnderscoreEST_ST_EEEEENS4_13SM90_TMA_LOADENS4_14ComposedLayoutINS4_7SwizzleILi3ELi4ELi3EEENS4_18smem_ptr_flag_bitsILi8EEENSP_INS5_IJNSA_ILi8EEESE_EEENS5_IJSE_SB_EEEEEEEvNS4_8identityESW_S16_vS17_EENS_8epilogue10collective18CollectiveEpilogueINS19_23Sm100TmaWarpSpecializedILi2ELi2ELi64ELb0ELb0EEEJSF_NS5_IJNSP_ISE_SB_EENSP_INSA_ILi64EEESB_EEEEEaSG_aSG_NS19_6fusion15FusionCallbacksIS1D_NS1I_17LinearCombinationIaiaiLNS_15FloatRoundStyleE2EEESF_S1H_JEEENS4_5SM1004TMEM4LOAD26SM100_TMEM_LOAD_32dp32b64xESW_NSX_INSY_ILi2ELi4ELi3EEES11_NSP_INS5_IJS12_S1F_EEENS5_IJS1F_SB_EEEEEEENS4_39AutoVectorizingCopyWithAssumedAlignmentILi128EEENS4_14SM90_TMA_STOREES1W_S1Y_S1Y_EEEvvEEEEvNT_6ParamsE)
        /*0038*/ 	.word	0x00000000


	//----- nvinfo : EIATTR_MIN_STACK_SIZE
	.align		4
.L_27:
        /*003c*/ 	.byte	0x04, 0x12
        /*003e*/ 	.short	(.L_29 - .L_28)
	.align		4
.L_28:
        /*0040*/ 	.word	index@(_ZN7cutlass13device_kernelINS_4gemm6kernel13GemmUniversalIN4cute5tupleIJiiiiEEENS1_10collective13CollectiveMmaINS1_35MainloopSm100TmaUmmaWarpSpecializedILi6ELi2ELi4ENS5_IJNS4_1CILi1EEESB_SB_EEEEENS5_IJNSA_ILi128EEESE_SE_EEEaNS5_IJlSB_lEEEaSG_NS4_8TiledMMAINS4_8MMA_AtomIJNS4_15SM100_MMA_S8_SSIaaiLi128ELi128ELNS4_4UMMA5MajorE0ELSL_0ELNSK_8SaturateE0EEEEEENS4_6LayoutISC_NS5_IJNSA_ILi0EEESQ_SQ_EEEEENS5_IJNS4_10UnderscoreEST_ST_EEEEENS4_13SM90_TMA_LOADENS4_14ComposedLayoutINS4_7SwizzleILi3ELi4ELi3EEENS4_18smem_ptr_flag_bitsILi8EEENSP_INS5_IJNSA_ILi8EEESE_EEENS5_IJSE_SB_EEEEEEEvNS4_8identityESW_S16_vS17_EENS_8epilogue10collective18CollectiveEpilogueINS19_23Sm100TmaWarpSpecializedILi2ELi2ELi64ELb0ELb0EEEJSF_NS5_IJNSP_ISE_SB_EENSP_INSA_ILi64EEESB_EEEEEaSG_aSG_NS19_6fusion15FusionCallbacksIS1D_NS1I_17LinearCombinationIaiaiLNS_15FloatRoundStyleE2EEESF_S1H_JEEENS4_5SM1004TMEM4LOAD26SM100_TMEM_LOAD_32dp32b64xESW_NSX_INSY_ILi2ELi4ELi3EEES11_NSP_INS5_IJS12_S1F_EEENS5_IJS1F_SB_EEEEEEENS4_39AutoVectorizingCopyWithAssumedAlignmentILi128EEENS4_14SM90_TMA_STOREES1W_S1Y_S1Y_EEEvvEEEEvNT_6ParamsE)
        /*0044*/ 	.word	0x00000000
.L_29:


//--------------------- .nv.compat                --------------------------
	.section	.nv.compat,"",@"SHT_CUDA_COMPAT_INFO"
	.align	4
        /*0000*/ 	.byte	0x02, 0x09, 0x01, 0x00, 0x02, 0x02, 0x03, 0x00, 0x02, 0x05, 0x06, 0x00, 0x03, 0x07, 0x01, 0x01
        /*0010*/ 	.byte	0x02, 0x03, 0x01, 0x00, 0x02, 0x06, 0x01, 0x00, 0x04, 0x0b, 0x08, 0x00, 0x01, 0x00, 0x00, 0x00
        /*0020*/ 	.byte	0x00, 0x00, 0x00, 0x00


//--------------------- .nv.info._ZN7cutlass13device_kernelINS_4gemm6kernel13GemmUniversalIN4cute5tupleIJiiiiEEENS1_10collective13CollectiveMmaINS1_35MainloopSm100TmaUmmaWarpSpecializedILi6ELi2ELi4ENS5_IJNS4_1CILi1EEESB_SB_EEEEENS5_IJNSA_ILi128EEESE_SE_EEEaNS5_IJlSB_lEEEaSG_NS4_8TiledMMAINS4_8MMA_AtomIJNS4_15SM100_MMA_S8_SSIaaiLi128ELi128ELNS4_4UMMA5MajorE0ELSL_0ELNSK_8SaturateE0EEEEEENS4_6LayoutISC_NS5_IJNSA_ILi0EEESQ_SQ_EEEEENS5_IJNS4_10UnderscoreEST_ST_EEEEENS4_13SM90_TMA_LOADENS4_14ComposedLayoutINS4_7SwizzleILi3ELi4ELi3EEENS4_18smem_ptr_flag_bitsILi8EEENSP_INS5_IJNSA_ILi8EEESE_EEENS5_IJSE_SB_EEEEEEEvNS4_8identityESW_S16_vS17_EENS_8epilogue10collective18CollectiveEpilogueINS19_23Sm100TmaWarpSpecializedILi2ELi2ELi64ELb0ELb0EEEJSF_NS5_IJNSP_ISE_SB_EENSP_INSA_ILi64EEESB_EEEEEaSG_aSG_NS19_6fusion15FusionCallbacksIS1D_NS1I_17LinearCombinationIaiaiLNS_15FloatRoundStyleE2EEESF_S1H_JEEENS4_5SM1004TMEM4LOAD26SM100_TMEM_LOAD_32dp32b64xESW_NSX_INSY_ILi2ELi4ELi3EEES11_NSP_INS5_IJS12_S1F_EEENS5_IJS1F_SB_EEEEEEENS4_39AutoVectorizingCopyWithAssumedAlignmentILi128EEENS4_14SM90_TMA_STOREES1W_S1Y_S1Y_EEEvvEEEEvNT_6ParamsE --------------------------
	.section	.nv.info._ZN7cutlass13device_kernelINS_4gemm6kernel13GemmUniversalIN4cute5tupleIJiiiiEEENS1_10collective13CollectiveMmaINS1_35MainloopSm100TmaUmmaWarpSpecializedILi6ELi2ELi4ENS5_IJNS4_1CILi1EEESB_SB_EEEEENS5_IJNSA_ILi128EEESE_SE_EEEaNS5_IJlSB_lEEEaSG_NS4_8TiledMMAINS4_8MMA_AtomIJNS4_15SM100_MMA_S8_SSIaaiLi128ELi128ELNS4_4UMMA5MajorE0ELSL_0ELNSK_8SaturateE0EEEEEENS4_6LayoutISC_NS5_IJNSA_ILi0EEESQ_SQ_EEEEENS5_IJNS4_10UnderscoreEST_ST_EEEEENS4_13SM90_TMA_LOADENS4_14ComposedLayoutINS4_7SwizzleILi3ELi4ELi3EEENS4_18smem_ptr_flag_bitsILi8EEENSP_INS5_IJNSA_ILi8EEESE_EEENS5_IJSE_SB_EEEEEEEvNS4_8identityESW_S16_vS17_EENS_8epilogue10collective18CollectiveEpilogueINS19_23Sm100TmaWarpSpecializedILi2ELi2ELi64ELb0ELb0EEEJSF_NS5_IJNSP_ISE_SB_EENSP_INSA_ILi64EEESB_EEEEEaSG_aSG_NS19_6fusion15FusionCallbacksIS1D_NS1I_17LinearCombinationIaiaiLNS_15FloatRoundStyleE2EEESF_S1H_JEEENS4_5SM1004TMEM4LOAD26SM100_TMEM_LOAD_32dp32b64xESW_NSX_INSY_ILi2ELi4ELi3EEES11_NSP_INS5_IJS12_S1F_EEENS5_IJS1F_SB_EEEEEEENS4_39AutoVectorizingCopyWithAssumedAlignmentILi128EEENS4_14SM90_TMA_STOREES1W_S1Y_S1Y_EEEvvEEEEvNT_6ParamsE,"",@"SHT_CUDA_INFO"
	.sectionflags	@""
	.align	4


	//----- nvinfo : EIATTR_CUDA_API_VERSION
	.align		4
        /*0000*/ 	.byte	0x04, 0x37
        /*0002*/ 	.short	(.L_31 - .L_30)
.L_30:
        /*0004*/ 	.word	0x00000082


	//----- nvinfo : EIATTR_KPARAM_INFO
	.align		4
.L_31:
        /*0008*/ 	.byte	0x04, 0x17
        /*000a*/ 	.short	(.L_33 - .L_32)
.L_32:
        /*000c*/ 	.word	0x00000000
        /*0010*/ 	.short	0x0000
        /*0012*/ 	.short	0x0000
        /*0014*/ 	.byte	0x00, 0xf0, 0x01, 0x20


	//----- nvinfo : EIATTR_AT_ENTRY_FRAGMENTS
	.align		4
.L_33:
        /*0018*/ 	.byte	0x04, 0x4f
        /*001a*/ 	.short	(.L_35 - .L_34)


	//   ....[0]....
.L_34:
        /*001c*/ 	.word	0x00000006


	//----- nvinfo : EIATTR_RESERVED_SMEM_USED
	.align		4
.L_35:
        /*0020*/ 	.byte	0x01, 0x41
	.zero		2


	//----- nvinfo : EIATTR_SPARSE_MMA_MASK
	.align		4
        /*0024*/ 	.byte	0x03, 0x50
        /*0026*/ 	.short	0x0000


	//----- nvinfo : EIATTR_TCGEN05_1CTA_USED
	.align		4
        /*0028*/ 	.byte	0x01, 0x51
	.zero		2


	//----- nvinfo : EIATTR_MAXREG_COUNT
	.align		4
        /*002c*/ 	.byte	0x03, 0x1b
        /*002e*/ 	.short	0x00ff


	//----- nvinfo : EIATTR_NUM_BARRIERS
	.align		4
        /*0030*/ 	.byte	0x02, 0x4c
        /*0032*/ 	.byte	0x07
	.zero		1


	//----- nvinfo : EIATTR_EXTERNS
	.align		4
        /*0034*/ 	.byte	0x04, 0x0f
        /*0036*/ 	.short	(.L_37 - .L_36)


	//   ....[0]....
	.align		4
.L_36:
        /*0038*/ 	.word	index@(__assertfail)


	//----- nvinfo : EIATTR_MERCURY_ISA_VERSION
	.align		4
.L_37:
        /*003c*/ 	.byte	0x03, 0x5f
        /*003e*/ 	.short	0x0101


	//----- nvinfo : EIATTR_INT_WARP_WIDE_INSTR_OFFSETS
	.align		4
        /*0040*/ 	.byte	0x04, 0x31
        /*0042*/ 	.short	(.L_39 - .L_38)


	//   ....[0]....
.L_38:
        /*0044*/ 	.word	0x00001dd0


	//   ....[1]....
        /*0048*/ 	.word	0x00003940


	//   ....[2]....
        /*004c*/ 	.word	0x00003960


	//   ....[3]....
        /*0050*/ 	.word	0x00003990


	//   ....[4]....
        /*0054*/ 	.word	0x000042c0


	//   ....[5]....
        /*0058*/ 	.word	0x00004330


	//   ....[6]....
        /*005c*/ 	.word	0x00004510


	//   ....[7]....
        /*0060*/ 	.word	0x00004670


	//----- nvinfo : EIATTR_COOP_GROUP_MASK_REGIDS
	.align		4
.L_39:
        /*0064*/ 	.byte	0x04, 0x29
        /*0066*/ 	.short	(.L_41 - .L_40)


	//   ....[0]....
.L_40:
        /*0068*/ 	.word	0xffffffff


	//   ....[1]....
        /*006c*/ 	.word	0xffffffff


	//   ....[2]....
        /*0070*/ 	.word	0xffffffff


	//   ....[3]....
        /*0074*/ 	.word	0xffffffff


	//   ....[4]....
        /*0078*/ 	.word	0xffffffff


	//   ....[5]....
        /*007c*/ 	.word	0xffffffff


	//   ....[6]....
        /*0080*/ 	.word	0xffffffff


	//   ....[7]....
        /*0084*/ 	.word	0xffffffff


	//   ....[8]....
        /*0088*/ 	.word	0xffffffff


	//   ....[9]....
        /*008c*/ 	.word	0xffffffff


	//   ....[10]....
        /*0090*/ 	.word	0xffffffff


	//   ....[11]....
        /*0094*/ 	.word	0xffffffff


	//   ....[12]....
        /*0098*/ 	.word	0xffffffff


	//----- nvinfo : EIATTR_COOP_GROUP_INSTR_OFFSETS
	.align		4
.L_41:
        /*009c*/ 	.byte	0x04, 0x28
        /*009e*/ 	.short	(.L_43 - .L_42)


	//   ....[0]....
.L_42:
        /*00a0*/ 	.word	0x00000090


	//   ....[1]....
        /*00a4*/ 	.word	0x000004d0


	//   ....[2]....
        /*00a8*/ 	.word	0x00000680


	//   ....[3]....
        /*00ac*/ 	.word	0x000007e0


	//   ....[4]....
        /*00b0*/ 	.word	0x000008e0


	//   ....[5]....
        /*00b4*/ 	.word	0x00000a50


	//   ....[6]....
        /*00b8*/ 	.word	0x00000bf0


	//   ....[7]....
        /*00bc*/ 	.word	0x00001cb0


	//   ....[8]....
        /*00c0*/ 	.word	0x00002bb0


	//   ....[9]....
        /*00c4*/ 	.word	0x00002dc0


	//   ....[10]....
        /*00c8*/ 	.word	0x00002df0


	//   ....[11]....
        /*00cc*/ 	.word	0x00003820


	//   ....[12]....
        /*00d0*/ 	.word	0x00003a50


	//----- nvinfo : EIATTR_VRC_CTA_INIT_COUNT
	.align		4
.L_43:
        /*00d4*/ 	.byte	0x02, 0x4a
        /*00d6*/ 	.byte	0x80
	.zero		1


	//----- nvinfo : EIATTR_SYSCALL_OFFSETS
	.align		4
        /*00d8*/ 	.byte	0x04, 0x46
        /*00da*/ 	.short	(.L_45 - .L_44)


	//   ....[0]....
.L_44:
        /*00dc*/ 	.word	0x000050b0


	//   ....[1]....
        /*00e0*/ 	.word	0x000051f0


	//   ....[2]....
        /*00e4*/ 	.word	0x00005a50


	//   ....[3]....
        /*00e8*/ 	.word	0x00007050


	//----- nvinfo : EIATTR_MBARRIER_INSTR_OFFSETS
	.align		4
.L_45:
        /*00ec*/ 	.byte	0x04, 0x39
        /*00ee*/ 	.short	(.L_47 - .L_46)


	//   ....[0]....
.L_46:
        /*00f0*/ 	.word	0x000005b0
        /*00f4*/ 	.word	0x000000ff
        /*00f8*/ 	.word	0x00000000
        /*00fc*/ 	.short	0x0100
        /*00fe*/ 	.byte	0x05
	.zero		1


	//   ....[1]....
        /*0100*/ 	.word	0x000005c0
        /*0104*/ 	.word	0x000000ff
        /*0108*/ 	.word	0x00000030
        /*010c*/ 	.short	0x0100
        /*010e*/ 	.byte	0x05
	.zero		1


	//   ....[2]....
        /*0110*/ 	.word	0x000005d0
        /*0114*/ 	.word	0x000000ff
        /*0118*/ 	.word	0x00000008
        /*011c*/ 	.short	0x0100
        /*011e*/ 	.byte	0x05
	.zero		1


	//   ....[3]....
        /*0120*/ 	.word	0x000005e0
        /*0124*/ 	.word	0x000000ff
        /*0128*/ 	.word	0x00000038
        /*012c*/ 	.short	0x0100
        /*012e*/ 	.byte	0x05
	.zero		1


	//   ....[4]....
        /*0130*/ 	.word	0x000005f0
        /*0134*/ 	.word	0x000000ff
        /*0138*/ 	.word	0x00000010
        /*013c*/ 	.short	0x0100
        /*013e*/ 	.byte	0x05
	.zero		1


	//   ....[5]....
        /*0140*/ 	.word	0x00000600
        /*0144*/ 	.word	0x000000ff
        /*0148*/ 	.word	0x00000040
        /*014c*/ 	.short	0x0100
        /*014e*/ 	.byte	0x05
	.zero		1


	//   ....[6]....
        /*0150*/ 	.word	0x00000610
        /*0154*/ 	.word	0x000000ff
        /*0158*/ 	.word	0x00000018
        /*015c*/ 	.short	0x0100
        /*015e*/ 	.byte	0x05
	.zero		1


	//   ....[7]....
        /*0160*/ 	.word	0x00000620
        /*0164*/ 	.word	0x000000ff
        /*0168*/ 	.word	0x00000048
        /*016c*/ 	.short	0x0100
        /*016e*/ 	.byte	0x05
	.zero		1


	//   ....[8]....
        /*0170*/ 	.word	0x00000630
        /*0174*/ 	.word	0x000000ff
        /*0178*/ 	.word	0x00000020
        /*017c*/ 	.short	0x0100
        /*017e*/ 	.byte	0x05
	.zero		1


	//   ....[9]....
        /*0180*/ 	.word	0x00000640
        /*0184*/ 	.word	0x000000ff
        /*0188*/ 	.word	0x00000050
        /*018c*/ 	.short	0x0100
        /*018e*/ 	.byte	0x05
	.zero		1


	//   ....[10]....
        /*0190*/ 	.word	0x00000650
        /*0194*/ 	.word	0x000000ff
        /*0198*/ 	.word	0x00000028
        /*019c*/ 	.short	0x0100
        /*019e*/ 	.byte	0x05
	.zero		1


	//   ....[11]....
        /*01a0*/ 	.word	0x00000660
        /*01a4*/ 	.word	0x000000ff
        /*01a8*/ 	.word	0x00000058
        /*01ac*/ 	.short	0x0100
        /*01ae*/ 	.byte	0x05
	.zero		1


	//   ....[12]....
        /*01b0*/ 	.word	0x00000790
        /*01b4*/ 	.word	0x000000ff
        /*01b8*/ 	.word	0x00000060
        /*01bc*/ 	.short	0x0100
        /*01be*/ 	.byte	0x07
	.zero		1


	//   ....[13]....
        /*01c0*/ 	.word	0x000007a0
        /*01c4*/ 	.word	0x000000ff
        /*01c8*/ 	.word	0x00000070
        /*01cc*/ 	.short	0x0100
        /*01ce*/ 	.byte	0x07
	.zero		1


	//   ....[14]....
        /*01d0*/ 	.word	0x000007b0
        /*01d4*/ 	.word	0x000000ff
        /*01d8*/ 	.word	0x00000068
        /*01dc*/ 	.short	0x0100
        /*01de*/ 	.byte	0x07
	.zero		1


	//   ....[15]....
        /*01e0*/ 	.word	0x000007c0
        /*01e4*/ 	.word	0x000000ff
        /*01e8*/ 	.word	0x00000078
        /*01ec*/ 	.short	0x0100
        /*01ee*/ 	.byte	0x07
	.zero		1


	//   ....[16]....
        /*01f0*/ 	.word	0x000008b0
        /*01f4*/ 	.word	0x000000ff
        /*01f8*/ 	.word	0x00000080
        /*01fc*/ 	.short	0x0100
        /*01fe*/ 	.byte	0x05
	.zero		1


	//   ....[17]....
        /*0200*/ 	.word	0x000008c0
        /*0204*/ 	.word	0x000000ff
        /*0208*/ 	.word	0x00000088
        /*020c*/ 	.short	0x0100
        /*020e*/ 	.byte	0x05
	.zero		1


	//   ....[18]....
        /*0210*/ 	.word	0x00000a00
        /*0214*/ 	.word	0x000000ff
        /*0218*/ 	.word	0x00000090
        /*021c*/ 	.short	0x0100
        /*021e*/ 	.byte	0x05
	.zero		1


	//   ....[19]....
        /*0220*/ 	.word	0x00000a10
        /*0224*/ 	.word	0x000000ff
        /*0228*/ 	.word	0x000000a0
        /*022c*/ 	.short	0x0100
        /*022e*/ 	.byte	0x05
	.zero		1


	//   ....[20]....
        /*0230*/ 	.word	0x00000a20
        /*0234*/ 	.word	0x000000ff
        /*0238*/ 	.word	0x00000098
        /*023c*/ 	.short	0x0100
        /*023e*/ 	.byte	0x05
	.zero		1


	//   ....[21]....
        /*0240*/ 	.word	0x00000a30
        /*0244*/ 	.word	0x000000ff
        /*0248*/ 	.word	0x000000a8
        /*024c*/ 	.short	0x0100
        /*024e*/ 	.byte	0x05
	.zero		1


	//   ....[22]....
        /*0250*/ 	.word	0x00000b60
        /*0254*/ 	.word	0x000000ff
        /*0258*/ 	.word	0x000000b0
        /*025c*/ 	.short	0x0100
        /*025e*/ 	.byte	0x07
	.zero		1


	//   ....[23]....
        /*0260*/ 	.word	0x00000b70
        /*0264*/ 	.word	0x000000ff
        /*0268*/ 	.word	0x000000d0
        /*026c*/ 	.short	0x0100
        /*026e*/ 	.byte	0x07
	.zero		1


	//   ....[24]....
        /*0270*/ 	.word	0x00000b80
        /*0274*/ 	.word	0x000000ff
        /*0278*/ 	.word	0x000000b8
        /*027c*/ 	.short	0x0100
        /*027e*/ 	.byte	0x07
	.zero		1


	//   ....[25]....
        /*0280*/ 	.word	0x00000b90
        /*0284*/ 	.word	0x000000ff
        /*0288*/ 	.word	0x000000d8
        /*028c*/ 	.short	0x0100
        /*028e*/ 	.byte	0x07
	.zero		1


	//   ....[26]....
        /*0290*/ 	.word	0x00000ba0
        /*0294*/ 	.word	0x000000ff
        /*0298*/ 	.word	0x000000c0
        /*029c*/ 	.short	0x0100
        /*029e*/ 	.byte	0x07
	.zero		1


	//   ....[27]....
        /*02a0*/ 	.word	0x00000bb0
        /*02a4*/ 	.word	0x000000ff
        /*02a8*/ 	.word	0x000000e0
        /*02ac*/ 	.short	0x0100
        /*02ae*/ 	.byte	0x07
	.zero		1


	//   ....[28]....
        /*02b0*/ 	.word	0x00000bc0
        /*02b4*/ 	.word	0x000000ff
        /*02b8*/ 	.word	0x000000c8
        /*02bc*/ 	.short	0x0100
        /*02be*/ 	.byte	0x07
	.zero		1


	//   ....[29]....
        /*02c0*/ 	.word	0x00000bd0
        /*02c4*/ 	.word	0x000000ff
        /*02c8*/ 	.word	0x000000e8
        /*02cc*/ 	.short	0x0100
        /*02ce*/ 	.byte	0x07
	.zero		1


	//   ....[30]....
        /*02d0*/ 	.word	0x00000cc0
        /*02d4*/ 	.word	0x000000ff
        /*02d8*/ 	.word	0x000000f0
        /*02dc*/ 	.short	0x0100
        /*02de*/ 	.byte	0x05
	.zero		1


	//   ....[31]....
        /*02e0*/ 	.word	0x00000cd0
        /*02e4*/ 	.word	0x000000ff
        /*02e8*/ 	.word	0x00000100
        /*02ec*/ 	.short	0x0100
        /*02ee*/ 	.byte	0x05
	.zero		1


	//   ....[32]....
        /*02f0*/ 	.word	0x00000ce0
        /*02f4*/ 	.word	0x000000ff
        /*02f8*/ 	.word	0x000000f8
        /*02fc*/ 	.short	0x0100
        /*02fe*/ 	.byte	0x05
	.zero		1


	//   ....[33]....
        /*0300*/ 	.word	0x00000cf0
        /*0304*/ 	.word	0x000000ff
        /*0308*/ 	.word	0x00000108
        /*030c*/ 	.short	0x0100
        /*030e*/ 	.byte	0x05
	.zero		1


	//   ....[34]....
        /*0310*/ 	.word	0x000015d0
        /*0314*/ 	.word	0x00000003
        /*0318*/ 	.word	0x00000100
        /*031c*/ 	.short	0x010a
        /*031e*/ 	.byte	0xff
	.zero		1


	//   ....[35]....
        /*0320*/ 	.word	0x00001600
        /*0324*/ 	.word	0x00000003
        /*0328*/ 	.word	0x000000f0
        /*032c*/ 	.short	0x0101
        /*032e*/ 	.byte	0xff
	.zero		1


	//   ....[36]....
        /*0330*/ 	.word	0x000016d0
        /*0334*/ 	.word	0x000000ff
        /*0338*/ 	.word	0x00000030
        /*033c*/ 	.short	0x010a
        /*033e*/ 	.byte	0x08
	.zero		1


	//   ....[37]....
        /*0340*/ 	.word	0x00001770
        /*0344*/ 	.word	0x000000ff
        /*0348*/ 	.word	0x00000030
        /*034c*/ 	.short	0x010a
        /*034e*/ 	.byte	0x21
	.zero		1


	//   ....[38]....
        /*0350*/ 	.word	0x000018d0
        /*0354*/ 	.word	0x000000ff
        /*0358*/ 	.word	0x00000030
        /*035c*/ 	.short	0x010a
        /*035e*/ 	.byte	0x08
	.zero		1


	//   ....[39]....
        /*0360*/ 	.word	0x000019c0
        /*0364*/ 	.word	0x000000ff
        /*0368*/ 	.word	0x00000088
        /*036c*/ 	.short	0x0101
        /*036e*/ 	.byte	0x04
	.zero		1


	//   ....[40]....
        /*0370*/ 	.word	0x000019e0
        /*0374*/ 	.word	0x000000ff
        /*0378*/ 	.word	0x00000030
        /*037c*/ 	.short	0x010a
        /*037e*/ 	.byte	0x08
	.zero		1


	//   ....[41]....
        /*0380*/ 	.word	0x00001a60
        /*0384*/ 	.word	0x000000ff
        /*0388*/ 	.word	0x00000030
        /*038c*/ 	.short	0x010a
        /*038e*/ 	.byte	0x11
	.zero		1


	//   ....[42]....
        /*0390*/ 	.word	0x00001bc0
        /*0394*/ 	.word	0x000000ff
        /*0398*/ 	.word	0x00000030
        /*039c*/ 	.short	0x010a
        /*039e*/ 	.byte	0x08
	.zero		1


	//   ....[43]....
        /*03a0*/ 	.word	0x00001ce0
        /*03a4*/ 	.word	0x00000002
        /*03a8*/ 	.word	0x00000090
        /*03ac*/ 	.short	0x010a
        /*03ae*/ 	.byte	0xff
	.zero		1


	//   ....[44]....
        /*03b0*/ 	.word	0x00001da0
        /*03b4*/ 	.word	0x00000002
        /*03b8*/ 	.word	0x00000000
        /*03bc*/ 	.short	0x0101
        /*03be*/ 	.byte	0xff
	.zero		1


	//   ....[45]....
        /*03c0*/ 	.word	0x00002300
        /*03c4*/ 	.word	0x000000ff
        /*03c8*/ 	.word	0x00000000
        /*03cc*/ 	.short	0x010a
        /*03ce*/ 	.byte	0x05
	.zero		1


	//   ....[46]....
        /*03d0*/ 	.word	0x00002390
        /*03d4*/ 	.word	0x000000ff
        /*03d8*/ 	.word	0x00000000
        /*03dc*/ 	.short	0x010a
        /*03de*/ 	.byte	0x05
	.zero		1


	//   ....[47]....
        /*03e0*/ 	.word	0x00002420
        /*03e4*/ 	.word	0x000000ff
        /*03e8*/ 	.word	0x00000000
        /*03ec*/ 	.short	0x010a
        /*03ee*/ 	.byte	0x05
	.zero		1


	//   ....[48]....
        /*03f0*/ 	.word	0x000024b0
        /*03f4*/ 	.word	0x000000ff
        /*03f8*/ 	.word	0x00000000
        /*03fc*/ 	.short	0x010a
        /*03fe*/ 	.byte	0x05
	.zero		1


	//   ....[49]....
        /*0400*/ 	.word	0x00002540
        /*0404*/ 	.word	0x000000ff
        /*0408*/ 	.word	0x00000000
        /*040c*/ 	.short	0x010a
        /*040e*/ 	.byte	0x05
	.zero		1


	//   ....[50]....
        /*0410*/ 	.word	0x000025e0
        /*0414*/ 	.word	0x00000000
        /*0418*/ 	.word	0x00000000
        /*041c*/ 	.short	0x010a
        /*041e*/ 	.byte	0xff
	.zero		1


	//   ....[51]....
        /*0420*/ 	.word	0x00002700
        /*0424*/ 	.word	0x00000000
        /*0428*/ 	.word	0x000000f0
        /*042c*/ 	.short	0x010a
        /*042e*/ 	.byte	0xff
	.zero		1


	//   ....[52]....
        /*0430*/ 	.word	0x00002760
        /*0434*/ 	.word	0x00000004
        /*0438*/ 	.word	0x00000000
        /*043c*/ 	.short	0x0101
        /*043e*/ 	.byte	0xff
	.zero		1


	//   ....[53]....
        /*0440*/ 	.word	0x00002780
        /*0444*/ 	.word	0x000000ff
        /*0448*/ 	.word	0x000000a0
        /*044c*/ 	.short	0x010a
        /*044e*/ 	.byte	0x05
	.zero		1


	//   ....[54]....
        /*0450*/ 	.word	0x000028a0
        /*0454*/ 	.word	0x00000000
        /*0458*/ 	.word	0x00000090
        /*045c*/ 	.short	0x010a
        /*045e*/ 	.byte	0xff
	.zero		1


	//   ....[55]....
        /*0460*/ 	.word	0x000029b0
        /*0464*/ 	.word	0x00000000
        /*0468*/ 	.word	0x00000000
        /*046c*/ 	.short	0x0101
        /*046e*/ 	.byte	0xff
	.zero		1


	//   ....[56]....
        /*0470*/ 	.word	0x00002a40
        /*0474*/ 	.word	0x000000ff
        /*0478*/ 	.word	0x000000a0
        /*047c*/ 	.short	0x0106
        /*047e*/ 	.byte	0x05
	.zero		1


	//   ....[57]....
        /*0480*/ 	.word	0x00002a60
        /*0484*/ 	.word	0x000000ff
        /*0488*/ 	.word	0x000000a0
        /*048c*/ 	.short	0x010a
        /*048e*/ 	.byte	0x05
	.zero		1


	//   ....[58]....
        /*0490*/ 	.word	0x00002af0
        /*0494*/ 	.word	0x000000ff
        /*0498*/ 	.word	0x000000a0
        /*049c*/ 	.short	0x0106
        /*049e*/ 	.byte	0x04
	.zero		1


	//   ....[59]....
        /*04a0*/ 	.word	0x00002b30
        /*04a4*/ 	.word	0x00000000
        /*04a8*/ 	.word	0x000000a0
        /*04ac*/ 	.short	0x010a
        /*04ae*/ 	.byte	0xff
	.zero		1


	//   ....[60]....
        /*04b0*/ 	.word	0x00003070
        /*04b4*/ 	.word	0x00000000
        /*04b8*/ 	.word	0x00000090
        /*04bc*/ 	.short	0x010a
        /*04be*/ 	.byte	0xff
	.zero		1


	//   ....[61]....
        /*04c0*/ 	.word	0x00003180
        /*04c4*/ 	.word	0x00000003
        /*04c8*/ 	.word	0x00000000
        /*04cc*/ 	.short	0x0101
        /*04ce*/ 	.byte	0xff
	.zero		1


	//   ....[62]....
        /*04d0*/ 	.word	0x00003190
        /*04d4*/ 	.word	0x000000ff
        /*04d8*/ 	.word	0x00000000
        /*04dc*/ 	.short	0x010a
        /*04de*/ 	.byte	0x06
	.zero		1


	//   ....[63]....
        /*04e0*/ 	.word	0x000031b0
        /*04e4*/ 	.word	0x000000ff
        /*04e8*/ 	.word	0x000000d0
        /*04ec*/ 	.short	0x010a
        /*04ee*/ 	.byte	0x07
	.zero		1


	//   ....[64]....
        /*04f0*/ 	.word	0x00003280
        /*04f4*/ 	.word	0x000000ff
        /*04f8*/ 	.word	0x00000000
        /*04fc*/ 	.short	0x010a
        /*04fe*/ 	.byte	0x06
	.zero		1


	//   ....[65]....
        /*0500*/ 	.word	0x000033b0
        /*0504*/ 	.word	0x000000ff
        /*0508*/ 	.word	0x00000000
        /*050c*/ 	.short	0x010a
        /*050e*/ 	.byte	0x1a
	.zero		1


	//   ....[66]....
        /*0510*/ 	.word	0x00003650
        /*0514*/ 	.word	0x000000ff
        /*0518*/ 	.word	0x00000000
        /*051c*/ 	.short	0x010a
        /*051e*/ 	.byte	0x06
	.zero		1


	//   ....[67]....
        /*0520*/ 	.word	0x000036e0
        /*0524*/ 	.word	0x000000ff
        /*0528*/ 	.word	0x00000000
        /*052c*/ 	.short	0x010a
        /*052e*/ 	.byte	0x06
	.zero		1


	//   ....[68]....
        /*0530*/ 	.word	0x00003770
        /*0534*/ 	.word	0x000000ff
        /*0538*/ 	.word	0x00000000
        /*053c*/ 	.short	0x010a
        /*053e*/ 	.byte	0x06
	.zero		1


	//   ....[69]....
        /*0540*/ 	.word	0x00003800
        /*0544*/ 	.word	0x000000ff
        /*0548*/ 	.word	0x00000000
        /*054c*/ 	.short	0x010a
        /*054e*/ 	.byte	0x07
	.zero		1


	//   ....[70]....
        /*0550*/ 	.word	0x00003c60
        /*0554*/ 	.word	0x00000000
        /*0558*/ 	.word	0x00000090
        /*055c*/ 	.short	0x010a
        /*055e*/ 	.byte	0xff
	.zero		1


	//   ....[71]....
        /*0560*/ 	.word	0x00003d20
        /*0564*/ 	.word	0x00000000
        /*0568*/ 	.word	0x00000000
        /*056c*/ 	.short	0x0101
        /*056e*/ 	.byte	0xff
	.zero		1


	//   ....[72]....
        /*0570*/ 	.word	0x00004040
        /*0574*/ 	.word	0x000000ff
        /*0578*/ 	.word	0x00000088
        /*057c*/ 	.short	0x010a
        /*057e*/ 	.byte	0x07
	.zero		1


	//   ....[73]....
        /*0580*/ 	.word	0x00004230
        /*0584*/ 	.word	0x000000ff
        /*0588*/ 	.word	0x00000070
        /*058c*/ 	.short	0x010a
        /*058e*/ 	.byte	0x07
	.zero		1


	//   ....[74]....
        /*0590*/ 	.word	0x00004400
        /*0594*/ 	.word	0x000000ff
        /*0598*/ 	.word	0x00000060
        /*059c*/ 	.short	0x010b
        /*059e*/ 	.byte	0x07
	.zero		1


	//   ....[75]....
        /*05a0*/ 	.word	0x00004470
        /*05a4*/ 	.word	0x000000ff
        /*05a8*/ 	.word	0x00000000
        /*05ac*/ 	.short	0x0101
        /*05ae*/ 	.byte	0x08
	.zero		1


	//   ....[76]....
        /*05b0*/ 	.word	0x000044a0
        /*05b4*/ 	.word	0x000000ff
        /*05b8*/ 	.word	0x00000078
        /*05bc*/ 	.short	0x010a
        /*05be*/ 	.byte	0x07
	.zero		1


	//   ....[77]....
        /*05c0*/ 	.word	0x000046b0
        /*05c4*/ 	.word	0x000000ff
        /*05c8*/ 	.word	0x00000068
        /*05cc*/ 	.short	0x010b
        /*05ce*/ 	.byte	0x07
	.zero		1


	//   ....[78]....
        /*05d0*/ 	.word	0x000046d0
        /*05d4*/ 	.word	0x000000ff
        /*05d8*/ 	.word	0x00000000
        /*05dc*/ 	.short	0x0101
        /*05de*/ 	.byte	0x0d
	.zero		1


	//   ....[79]....
        /*05e0*/ 	.word	0x00004700
        /*05e4*/ 	.word	0x000000ff
        /*05e8*/ 	.word	0x00000070
        /*05ec*/ 	.short	0x010a
        /*05ee*/ 	.byte	0x07
	.zero		1


	//   ....[80]....
        /*05f0*/ 	.word	0x00004740
        /*05f4*/ 	.word	0x00000000
        /*05f8*/ 	.word	0x00000078
        /*05fc*/ 	.short	0x010a
        /*05fe*/ 	.byte	0xff
	.zero		1


	//   ....[81]....
        /*0600*/ 	.word	0x00004a80
        /*0604*/ 	.word	0x00000000
        /*0608*/ 	.word	0x00000090
        /*060c*/ 	.short	0x010a
        /*060e*/ 	.byte	0xff
	.zero		1


	//   ....[82]....
        /*0610*/ 	.word	0x00004b90
        /*0614*/ 	.word	0x00000000
        /*0618*/ 	.word	0x00000000
        /*061c*/ 	.short	0x0101
        /*061e*/ 	.byte	0xff
	.zero		1


	//   ....[83]....
        /*0620*/ 	.word	0x000055f0
        /*0624*/ 	.word	0x00000003
        /*0628*/ 	.word	0x00000060
        /*062c*/ 	.short	0x010a
        /*062e*/ 	.byte	0xff
	.zero		1


	//   ....[84]....
        /*0630*/ 	.word	0x00005630
        /*0634*/ 	.word	0x00000074
        /*0638*/ 	.word	0x000000b0
        /*063c*/ 	.short	0x010a
        /*063e*/ 	.byte	0xff
	.zero		1


	//   ....[85]....
        /*0640*/ 	.word	0x00005770
        /*0644*/ 	.word	0x00000003
        /*0648*/ 	.word	0x00000060
        /*064c*/ 	.short	0x010a
        /*064e*/ 	.byte	0xff
	.zero		1


	//   ....[86]....
        /*0650*/ 	.word	0x000058b0
        /*0654*/ 	.word	0x00000000
        /*0658*/ 	.word	0x00000000
        /*065c*/ 	.short	0x0101
        /*065e*/ 	.byte	0xff
	.zero		1


	//   ....[87]....
        /*0660*/ 	.word	0x00005930
        /*0664*/ 	.word	0x00000074
        /*0668*/ 	.word	0x000000b0
        /*066c*/ 	.short	0x010a
        /*066e*/ 	.byte	0xff
	.zero		1


	//   ....[88]....
        /*0670*/ 	.word	0x00006cc0
        /*0674*/ 	.word	0x0000007d
        /*0678*/ 	.word	0x00000060
        /*067c*/ 	.short	0x010a
        /*067e*/ 	.byte	0xff
	.zero		1


	//   ....[89]....
        /*0680*/ 	.word	0x00006d90
        /*0684*/ 	.word	0x0000007d
        /*0688*/ 	.word	0x00000060
        /*068c*/ 	.short	0x010a
        /*068e*/ 	.byte	0xff
	.zero		1


	//   ....[90]....
        /*0690*/ 	.word	0x00006ed0
        /*0694*/ 	.word	0x00000000
        /*0698*/ 	.word	0x00000000
        /*069c*/ 	.short	0x0101
        /*069e*/ 	.byte	0xff
	.zero		1


	//   ....[91]....
        /*06a0*/ 	.word	0x00007310
        /*06a4*/ 	.word	0x000000ff
        /*06a8*/ 	.word	0x00000000
        /*06ac*/ 	.short	0x0101
        /*06ae*/ 	.byte	0x05
	.zero		1


	//   ....[92]....
        /*06b0*/ 	.word	0x00008450
        /*06b4*/ 	.word	0x00000003
        /*06b8*/ 	.word	0x00000100
        /*06bc*/ 	.short	0x010a
        /*06be*/ 	.byte	0xff
	.zero		1


	//   ....[93]....
        /*06c0*/ 	.word	0x000084b0
        /*06c4*/ 	.word	0x00000002
        /*06c8*/ 	.word	0x00000030
        /*06cc*/ 	.short	0x010a
        /*06ce*/ 	.byte	0xff
	.zero		1


	//   ....[94]....
        /*06d0*/ 	.word	0x00008510
        /*06d4*/ 	.word	0x00000002
        /*06d8*/ 	.word	0x00000030
        /*06dc*/ 	.short	0x010a
        /*06de*/ 	.byte	0xff
	.zero		1


	//   ....[95]....
        /*06e0*/ 	.word	0x00008560
        /*06e4*/ 	.word	0x00000002
        /*06e8*/ 	.word	0x00000090
        /*06ec*/ 	.short	0x010a
        /*06ee*/ 	.byte	0xff
	.zero		1


	//   ....[96]....
        /*06f0*/ 	.word	0x000085c0
        /*06f4*/ 	.word	0x00000000
        /*06f8*/ 	.word	0x00000000
        /*06fc*/ 	.short	0x010a
        /*06fe*/ 	.byte	0xff
	.zero		1


	//   ....[97]....
        /*0700*/ 	.word	0x00008620
        /*0704*/ 	.word	0x00000000
        /*0708*/ 	.word	0x00000000
        /*070c*/ 	.short	0x010a
        /*070e*/ 	.byte	0xff
	.zero		1


	//   ....[98]....
        /*0710*/ 	.word	0x00008680
        /*0714*/ 	.word	0x00000000
        /*0718*/ 	.word	0x00000000
        /*071c*/ 	.short	0x010a
        /*071e*/ 	.byte	0xff
	.zero		1


	//   ....[99]....
        /*0720*/ 	.word	0x000086e0
        /*0724*/ 	.word	0x00000000
        /*0728*/ 	.word	0x00000000
        /*072c*/ 	.short	0x010a
        /*072e*/ 	.byte	0xff
	.zero		1


	//   ....[100]....
        /*0730*/ 	.word	0x00008740
        /*0734*/ 	.word	0x00000000
        /*0738*/ 	.word	0x00000000
        /*073c*/ 	.short	0x010a
        /*073e*/ 	.byte	0xff
	.zero		1


	//   ....[101]....
        /*0740*/ 	.word	0x00008790
        /*0744*/ 	.word	0x00000000
        /*0748*/ 	.word	0x000000f0
        /*074c*/ 	.short	0x010a
        /*074e*/ 	.byte	0xff
	.zero		1


	//   ....[102]....
        /*0750*/ 	.word	0x000087f0
        /*0754*/ 	.word	0x00000000
        /*0758*/ 	.word	0x000000a0
        /*075c*/ 	.short	0x010a
        /*075e*/ 	.byte	0xff
	.zero		1


	//   ....[103]....
        /*0760*/ 	.word	0x00008840
        /*0764*/ 	.word	0x00000000
        /*0768*/ 	.word	0x00000090
        /*076c*/ 	.short	0x010a
        /*076e*/ 	.byte	0xff
	.zero		1


	//   ....[104]....
        /*0770*/ 	.word	0x000088a0
        /*0774*/ 	.word	0x00000000
        /*0778*/ 	.word	0x000000a0
        /*077c*/ 	.short	0x010a
        /*077e*/ 	.byte	0xff
	.zero		1


	//   ....[105]....
        /*0780*/ 	.word	0x000088f0
        /*0784*/ 	.word	0x00000000
        /*0788*/ 	.word	0x00000090
        /*078c*/ 	.short	0x010a
        /*078e*/ 	.byte	0xff
	.zero		1


	//   ....[106]....
        /*0790*/ 	.word	0x00008950
        /*0794*/ 	.word	0x00000003
        /*0798*/ 	.word	0x000000d0
        /*079c*/ 	.short	0x010a
        /*079e*/ 	.byte	0xff
	.zero		1


	//   ....[107]....
        /*07a0*/ 	.word	0x000089b0
        /*07a4*/ 	.word	0x00000000
        /*07a8*/ 	.word	0x00000000
        /*07ac*/ 	.short	0x010a
        /*07ae*/ 	.byte	0xff
	.zero		1


	//   ....[108]....
        /*07b0*/ 	.word	0x00008a10
        /*07b4*/ 	.word	0x00000000
        /*07b8*/ 	.word	0x00000000
        /*07bc*/ 	.short	0x010a
        /*07be*/ 	.byte	0xff
	.zero		1


	//   ....[109]....
        /*07c0*/ 	.word	0x00008a70
        /*07c4*/ 	.word	0x00000000
        /*07c8*/ 	.word	0x00000000
        /*07cc*/ 	.short	0x010a
        /*07ce*/ 	.byte	0xff
	.zero		1


	//   ....[110]....
        /*07d0*/ 	.word	0x00008ad0
        /*07d4*/ 	.word	0x00000000
        /*07d8*/ 	.word	0x00000000
        /*07dc*/ 	.short	0x010a
        /*07de*/ 	.byte	0xff
	.zero		1


	//   ....[111]....
        /*07e0*/ 	.word	0x00008b30
        /*07e4*/ 	.word	0x00000000
        /*07e8*/ 	.word	0x00000000
        /*07ec*/ 	.short	0x010a
        /*07ee*/ 	.byte	0xff
	.zero		1


	//   ....[112]....
        /*07f0*/ 	.word	0x00008b80
        /*07f4*/ 	.word	0x00000000
        /*07f8*/ 	.word	0x00000090
        /*07fc*/ 	.short	0x010a
        /*07fe*/ 	.byte	0xff
	.zero		1


	//   ....[113]....
        /*0800*/ 	.word	0x00008be0
        /*0804*/ 	.word	0x00000000
        /*0808*/ 	.word	0x00000088
        /*080c*/ 	.short	0x010a
        /*080e*/ 	.byte	0xff
	.zero		1


	//   ....[114]....
        /*0810*/ 	.word	0x00008c40
        /*0814*/ 	.word	0x00000003
        /*0818*/ 	.word	0x00000070
        /*081c*/ 	.short	0x010a
        /*081e*/ 	.byte	0xff
	.zero		1


	//   ....[115]....
        /*0820*/ 	.word	0x00008ca0
        /*0824*/ 	.word	0x00000003
        /*0828*/ 	.word	0x00000078
        /*082c*/ 	.short	0x010a
        /*082e*/ 	.byte	0xff
	.zero		1


	//   ....[116]....
        /*0830*/ 	.word	0x00008d00
        /*0834*/ 	.word	0x00000000
        /*0838*/ 	.word	0x00000070
        /*083c*/ 	.short	0x010a
        /*083e*/ 	.byte	0xff
	.zero		1


	//   ....[117]....
        /*0840*/ 	.word	0x00008d50
        /*0844*/ 	.word	0x00000000
        /*0848*/ 	.word	0x00000090
        /*084c*/ 	.short	0x010a
        /*084e*/ 	.byte	0xff
	.zero		1


	//   ....[118]....
        /*0850*/ 	.word	0x00008da0
        /*0854*/ 	.word	0x00000003
        /*0858*/ 	.word	0x00000060
        /*085c*/ 	.short	0x010a
        /*085e*/ 	.byte	0xff
	.zero		1


	//   ....[119]....
        /*0860*/ 	.word	0x00008df0
        /*0864*/ 	.word	0x00000074
        /*0868*/ 	.word	0x000000b0
        /*086c*/ 	.short	0x010a
        /*086e*/ 	.byte	0xff
	.zero		1


	//   ....[120]....
        /*0870*/ 	.word	0x00008e40
        /*0874*/ 	.word	0x0000007d
        /*0878*/ 	.word	0x00000060
        /*087c*/ 	.short	0x010a
        /*087e*/ 	.byte	0xff
	.zero		1


	//----- nvinfo : EIATTR_NUM_MBARRIERS
	.align		4
.L_47:
        /*0880*/ 	.byte	0x03, 0x38
        /*0882*/ 	.short	0x0022


	//----- nvinfo : EIATTR_EXIT_INSTR_OFFSETS
	.align		4
        /*0884*/ 	.byte	0x04, 0x1c
        /*0886*/ 	.short	(.L_49 - .L_48)


	//   ....[0]....
.L_48:
        /*0888*/ 	.word	0x00002610


	//   ....[1]....
        /*088c*/ 	.word	0x00002b00


	//   ....[2]....
        /*0890*/ 	.word	0x00002b60


	//   ....[3]....
        /*0894*/ 	.word	0x00003a60


	//   ....[4]....
        /*0898*/ 	.word	0x00004770


	//   ....[5]....
        /*089c*/ 	.word	0x000047b0


	//   ....[6]....
        /*08a0*/ 	.word	0x00008440


	//----- nvinfo : EIATTR_MAX_THREADS
	.align		4
.L_49:
        /*08a4*/ 	.byte	0x04, 0x05
        /*08a6*/ 	.short	(.L_51 - .L_50)
.L_50:
        /*08a8*/ 	.word	0x00000100
        /*08ac*/ 	.word	0x00000001
        /*08b0*/ 	.word	0x00000001


	//----- nvinfo : EIATTR_CRS_STACK_SIZE
	.align		4
.L_51:
        /*08b4*/ 	.byte	0x04, 0x1e
        /*08b6*/ 	.short	(.L_53 - .L_52)
.L_52:
        /*08b8*/ 	.word	0x00000000


	//----- nvinfo : EIATTR_CBANK_PARAM_SIZE
	.align		4
.L_53:
        /*08bc*/ 	.byte	0x03, 0x19
        /*08be*/ 	.short	0x0800


	//----- nvinfo : EIATTR_PARAM_CBANK
	.align		4
        /*08c0*/ 	.byte	0x04, 0x0a
        /*08c2*/ 	.short	(.L_55 - .L_54)
	.align		4
.L_54:
        /*08c4*/ 	.word	index@(.nv.constant0._ZN7cutlass13device_kernelINS_4gemm6kernel13GemmUniversalIN4cute5tupleIJiiiiEEENS1_10collective13CollectiveMmaINS1_35MainloopSm100TmaUmmaWarpSpecializedILi6ELi2ELi4ENS5_IJNS4_1CILi1EEESB_SB_EEEEENS5_IJNSA_ILi128EEESE_SE_EEEaNS5_IJlSB_lEEEaSG_NS4_8TiledMMAINS4_8MMA_AtomIJNS4_15SM100_MMA_S8_SSIaaiLi128ELi128ELNS4_4UMMA5MajorE0ELSL_0ELNSK_8SaturateE0EEEEEENS4_6LayoutISC_NS5_IJNSA_ILi0EEESQ_SQ_EEEEENS5_IJNS4_10UnderscoreEST_ST_EEEEENS4_13SM90_TMA_LOADENS4_14ComposedLayoutINS4_7SwizzleILi3ELi4ELi3EEENS4_18smem_ptr_flag_bitsILi8EEENSP_INS5_IJNSA_ILi8EEESE_EEENS5_IJSE_SB_EEEEEEEvNS4_8identityESW_S16_vS17_EENS_8epilogue10collective18CollectiveEpilogueINS19_23Sm100TmaWarpSpecializedILi2ELi2ELi64ELb0ELb0EEEJSF_NS5_IJNSP_ISE_SB_EENSP_INSA_ILi64EEESB_EEEEEaSG_aSG_NS19_6fusion15FusionCallbacksIS1D_NS1I_17LinearCombinationIaiaiLNS_15FloatRoundStyleE2EEESF_S1H_JEEENS4_5SM1004TMEM4LOAD26SM100_TMEM_LOAD_32dp32b64xESW_NSX_INSY_ILi2ELi4ELi3EEES11_NSP_INS5_IJS12_S1F_EEENS5_IJS1F_SB_EEEEEEENS4_39AutoVectorizingCopyWithAssumedAlignmentILi128EEENS4_14SM90_TMA_STOREES1W_S1Y_S1Y_EEEvvEEEEvNT_6ParamsE)
        /*08c8*/ 	.short	0x0380
        /*08ca*/ 	.short	0x0800


	//----- nvinfo : EIATTR_SW_WAR
	.align		4
.L_55:
        /*08cc*/ 	.byte	0x04, 0x36
        /*08ce*/ 	.short	(.L_57 - .L_56)
.L_56:
        /*08d0*/ 	.word	0x00000008
.L_57:


//--------------------- .nv.callgraph             --------------------------
	.section	.nv.callgraph,"",@"SHT_CUDA_CALLGRAPH"
	.align	4
	.sectionentsize	8
	.align		4
        /*0000*/ 	.word	0x00000000
	.align		4
        /*0004*/ 	.word	0xffffffff
	.align		4
        /*0008*/ 	.word	index@(_ZN7cutlass13device_kernelINS_4gemm6kernel13GemmUniversalIN4cute5tupleIJiiiiEEENS1_10collective13CollectiveMmaINS1_35MainloopSm100TmaUmmaWarpSpecializedILi6ELi2ELi4ENS5_IJNS4_1CILi1EEESB_SB_EEEEENS5_IJNSA_ILi128EEESE_SE_EEEaNS5_IJlSB_lEEEaSG_NS4_8TiledMMAINS4_8MMA_AtomIJNS4_15SM100_MMA_S8_SSIaaiLi128ELi128ELNS4_4UMMA5MajorE0ELSL_0ELNSK_8SaturateE0EEEEEENS4_6LayoutISC_NS5_IJNSA_ILi0EEESQ_SQ_EEEEENS5_IJNS4_10UnderscoreEST_ST_EEEEENS4_13SM90_TMA_LOADENS4_14ComposedLayoutINS4_7SwizzleILi3ELi4ELi3EEENS4_18smem_ptr_flag_bitsILi8EEENSP_INS5_IJNSA_ILi8EEESE_EEENS5_IJSE_SB_EEEEEEEvNS4_8identityESW_S16_vS17_EENS_8epilogue10collective18CollectiveEpilogueINS19_23Sm100TmaWarpSpecializedILi2ELi2ELi64ELb0ELb0EEEJSF_NS5_IJNSP_ISE_SB_EENSP_INSA_ILi64EEESB_EEEEEaSG_aSG_NS19_6fusion15FusionCallbacksIS1D_NS1I_17LinearCombinationIaiaiLNS_15FloatRoundStyleE2EEESF_S1H_JEEENS4_5SM1004TMEM4LOAD26SM100_TMEM_LOAD_32dp32b64xESW_NSX_INSY_ILi2ELi4ELi3EEES11_NSP_INS5_IJS12_S1F_EEENS5_IJS1F_SB_EEEEEEENS4_39AutoVectorizingCopyWithAssumedAlignmentILi128EEENS4_14SM90_TMA_STOREES1W_S1Y_S1Y_EEEvvEEEEvNT_6ParamsE)
	.align		4
        /*000c*/ 	.word	index@(__assertfail)
	.align		4
        /*0010*/ 	.word	0x00000000
	.align		4
        /*0014*/ 	.word	0xfffffffe
	.align		4
        /*0018*/ 	.word	0x00000000
	.align		4
        /*001c*/ 	.word	0xfffffffd
	.align		4
        /*0020*/ 	.word	0x00000000
	.align		4
        /*0024*/ 	.word	0xfffffffc


//--------------------- .nv.constant4             --------------------------
	.section	.nv.constant4,"a",@progbits
	.align	8
	.align		8
.nv.constant4:
        /*0000*/ 	.dword	__assertfail
	.align		8
        /*0008*/ 	.dword	__unnamed_1
	.align		8
        /*0010*/ 	.dword	__unnamed_2
	.align		8
        /*0018*/ 	.dword	_ZN40_INTERNAL_57504e0d_4_k_cu_ef7150a2_346104cuda3std3__45__cpo5beginE
	.align		8
        /*0020*/ 	.dword	_ZN40_INTERNAL_57504e0d_4_k_cu_ef7150a2_346104cuda3std3__45__cpo3endE
	.align		8
        /*0028*/ 	.dword	_ZN40_INTERNAL_57504e0d_4_k_cu_ef7150a2_346104cuda3std3__45__cpo6cbeginE
	.align		8
        /*0030*/ 	.dword	_ZN40_INTERNAL_57504e0d_4_k_cu_ef7150a2_346104cuda3std3__45__cpo4cendE
	.align		8
        /*0038*/ 	.dword	_ZN40_INTERNAL_57504e0d_4_k_cu_ef7150a2_346104cuda3std3__442_GLOBAL__N__57504e0d_4_k_cu_ef7150a2_346106ignoreE
	.align		8
        /*0040*/ 	.dword	_ZN40_INTERNAL_57504e0d_4_k_cu_ef7150a2_346104cuda3std3__419piecewise_constructE
	.align		8
        /*0048*/ 	.dword	_ZN40_INTERNAL_57504e0d_4_k_cu_ef7150a2_346104cuda3std3__48in_placeE
	.align		8
        /*0050*/ 	.dword	_ZN40_INTERNAL_57504e0d_4_k_cu_ef7150a2_346104cuda3std6ranges3__45__cpo4swapE
	.align		8
        /*0058*/ 	.dword	_ZN40_INTERNAL_57504e0d_4_k_cu_ef7150a2_346104cuda3std6ranges3__45__cpo9iter_moveE
	.align		8
        /*0060*/ 	.dword	_ZN40_INTERNAL_57504e0d_4_k_cu_ef7150a2_346104cute7productE
	.align		8
        /*0068*/ 	.dword	_ZN40_INTERNAL_57504e0d_4_k_cu_ef7150a2_346104cute1_E
	.align		8
        /*0070*/ 	.dword	$str$25
	.align		8
        /*0078*/ 	.dword	$str$26
	.align		8
        /*0080*/ 	.dword	$str$27
	.align		8
        /*0088*/ 	.dword	$str$28


//--------------------- .text._ZN7cutlass13device_kernelINS_4gemm6kernel13GemmUniversalIN4cute5tupleIJiiiiEEENS1_10collective13CollectiveMmaINS1_35MainloopSm100TmaUmmaWarpSpecializedILi6ELi2ELi4ENS5_IJNS4_1CILi1EEESB_SB_EEEEENS5_IJNSA_ILi128EEESE_SE_EEEaNS5_IJlSB_lEEEaSG_NS4_8TiledMMAINS4_8MMA_AtomIJNS4_15SM100_MMA_S8_SSIaaiLi128ELi128ELNS4_4UMMA5MajorE0ELSL_0ELNSK_8SaturateE0EEEEEENS4_6LayoutISC_NS5_IJNSA_ILi0EEESQ_SQ_EEEEENS5_IJNS4_10UnderscoreEST_ST_EEEEENS4_13SM90_TMA_LOADENS4_14ComposedLayoutINS4_7SwizzleILi3ELi4ELi3EEENS4_18smem_ptr_flag_bitsILi8EEENSP_INS5_IJNSA_ILi8EEESE_EEENS5_IJSE_SB_EEEEEEEvNS4_8identityESW_S16_vS17_EENS_8epilogue10collective18CollectiveEpilogueINS19_23Sm100TmaWarpSpecializedILi2ELi2ELi64ELb0ELb0EEEJSF_NS5_IJNSP_ISE_SB_EENSP_INSA_ILi64EEESB_EEEEEaSG_aSG_NS19_6fusion15FusionCallbacksIS1D_NS1I_17LinearCombinationIaiaiLNS_15FloatRoundStyleE2EEESF_S1H_JEEENS4_5SM1004TMEM4LOAD26SM100_TMEM_LOAD_32dp32b64xESW_NSX_INSY_ILi2ELi4ELi3EEES11_NSP_INS5_IJS12_S1F_EEENS5_IJS1F_SB_EEEEEEENS4_39AutoVectorizingCopyWithAssumedAlignmentILi128EEENS4_14SM90_TMA_STOREES1W_S1Y_S1Y_EEEvvEEEEvNT_6ParamsE --------------------------
	.section	.text._ZN7cutlass13device_kernelINS_4gemm6kernel13GemmUniversalIN4cute5tupleIJiiiiEEENS1_10collective13CollectiveMmaINS1_35MainloopSm100TmaUmmaWarpSpecializedILi6ELi2ELi4ENS5_IJNS4_1CILi1EEESB_SB_EEEEENS5_IJNSA_ILi128EEESE_SE_EEEaNS5_IJlSB_lEEEaSG_NS4_8TiledMMAINS4_8MMA_AtomIJNS4_15SM100_MMA_S8_SSIaaiLi128ELi128ELNS4_4UMMA5MajorE0ELSL_0ELNSK_8SaturateE0EEEEEENS4_6LayoutISC_NS5_IJNSA_ILi0EEESQ_SQ_EEEEENS5_IJNS4_10UnderscoreEST_ST_EEEEENS4_13SM90_TMA_LOADENS4_14ComposedLayoutINS4_7SwizzleILi3ELi4ELi3EEENS4_18smem_ptr_flag_bitsILi8EEENSP_INS5_IJNSA_ILi8EEESE_EEENS5_IJSE_SB_EEEEEEEvNS4_8identityESW_S16_vS17_EENS_8epilogue10collective18CollectiveEpilogueINS19_23Sm100TmaWarpSpecializedILi2ELi2ELi64ELb0ELb0EEEJSF_NS5_IJNSP_ISE_SB_EENSP_INSA_ILi64EEESB_EEEEEaSG_aSG_NS19_6fusion15FusionCallbacksIS1D_NS1I_17LinearCombinationIaiaiLNS_15FloatRoundStyleE2EEESF_S1H_JEEENS4_5SM1004TMEM4LOAD26SM100_TMEM_LOAD_32dp32b64xESW_NSX_INSY_ILi2ELi4ELi3EEES11_NSP_INS5_IJS12_S1F_EEENS5_IJS1F_SB_EEEEEEENS4_39AutoVectorizingCopyWithAssumedAlignmentILi128EEENS4_14SM90_TMA_STOREES1W_S1Y_S1Y_EEEvvEEEEvNT_6ParamsE,"ax",@progbits
	.align	128
.text._ZN7cutlass13device_kernelINS_4gemm6kernel13GemmUniversalIN4cute5tupleIJiiiiEEENS1_10collective13CollectiveMmaINS1_35MainloopSm100TmaUmmaWarpSpecializedILi6ELi2ELi4ENS5_IJNS4_1CILi1EEESB_SB_EEEEENS5_IJNSA_ILi128EEESE_SE_EEEaNS5_IJlSB_lEEEaSG_NS4_8TiledMMAINS4_8MMA_AtomIJNS4_15SM100_MMA_S8_SSIaaiLi128ELi128ELNS4_4UMMA5MajorE0ELSL_0ELNSK_8SaturateE0EEEEEENS4_6LayoutISC_NS5_IJNSA_ILi0EEESQ_SQ_EEEEENS5_IJNS4_10UnderscoreEST_ST_EEEEENS4_13SM90_TMA_LOADENS4_14ComposedLayoutINS4_7SwizzleILi3ELi4ELi3EEENS4_18smem_ptr_flag_bitsILi8EEENSP_INS5_IJNSA_ILi8EEESE_EEENS5_IJSE_SB_EEEEEEEvNS4_8identityESW_S16_vS17_EENS_8epilogue10collective18CollectiveEpilogueINS19_23Sm100TmaWarpSpecializedILi2ELi2ELi64ELb0ELb0EEEJSF_NS5_IJNSP_ISE_SB_EENSP_INSA_ILi64EEESB_EEEEEaSG_aSG_NS19_6fusion15FusionCallbacksIS1D_NS1I_17LinearCombinationIaiaiLNS_15FloatRoundStyleE2EEESF_S1H_JEEENS4_5SM1004TMEM4LOAD26SM100_TMEM_LOAD_32dp32b64xESW_NSX_INSY_ILi2ELi4ELi3EEES11_NSP_INS5_IJS12_S1F_EEENS5_IJS1F_SB_EEEEEEENS4_39AutoVectorizingCopyWithAssumedAlignmentILi128EEENS4_14SM90_TMA_STOREES1W_S1Y_S1Y_EEEvvEEEEvNT_6ParamsE:
        .type           _ZN7cutlass13device_kernelINS_4gemm6kernel13GemmUniversalIN4cute5tupleIJiiiiEEENS1_10collective13CollectiveMmaINS1_35MainloopSm100TmaUmmaWarpSpecializedILi6ELi2ELi4ENS5_IJNS4_1CILi1EEESB_SB_EEEEENS5_IJNSA_ILi128EEESE_SE_EEEaNS5_IJlSB_lEEEaSG_NS4_8TiledMMAINS4_8MMA_AtomIJNS4_15SM100_MMA_S8_SSIaaiLi128ELi128ELNS4_4UMMA5MajorE0ELSL_0ELNSK_8SaturateE0EEEEEENS4_6LayoutISC_NS5_IJNSA_ILi0EEESQ_SQ_EEEEENS5_IJNS4_10UnderscoreEST_ST_EEEEENS4_13SM90_TMA_LOADENS4_14ComposedLayoutINS4_7SwizzleILi3ELi4ELi3EEENS4_18smem_ptr_flag_bitsILi8EEENSP_INS5_IJNSA_ILi8EEESE_EEENS5_IJSE_SB_EEEEEEEvNS4_8identityESW_S16_vS17_EENS_8epilogue10collective18CollectiveEpilogueINS19_23Sm100TmaWarpSpecializedILi2ELi2ELi64ELb0ELb0EEEJSF_NS5_IJNSP_ISE_SB_EENSP_INSA_ILi64EEESB_EEEEEaSG_aSG_NS19_6fusion15FusionCallbacksIS1D_NS1I_17LinearCombinationIaiaiLNS_15FloatRoundStyleE2EEESF_S1H_JEEENS4_5SM1004TMEM4LOAD26SM100_TMEM_LOAD_32dp32b64xESW_NSX_INSY_ILi2ELi4ELi3EEES11_NSP_INS5_IJS12_S1F_EEENS5_IJS1F_SB_EEEEEEENS4_39AutoVectorizingCopyWithAssumedAlignmentILi128EEENS4_14SM90_TMA_STOREES1W_S1Y_S1Y_EEEvvEEEEvNT_6ParamsE,@function
        .size           _ZN7cutlass13device_kernelINS_4gemm6kernel13GemmUniversalIN4cute5tupleIJiiiiEEENS1_10collective13CollectiveMmaINS1_35MainloopSm100TmaUmmaWarpSpecializedILi6ELi2ELi4ENS5_IJNS4_1CILi1EEESB_SB_EEEEENS5_IJNSA_ILi128EEESE_SE_EEEaNS5_IJlSB_lEEEaSG_NS4_8TiledMMAINS4_8MMA_AtomIJNS4_15SM100_MMA_S8_SSIaaiLi128ELi128ELNS4_4UMMA5MajorE0ELSL_0ELNSK_8SaturateE0EEEEEENS4_6LayoutISC_NS5_IJNSA_ILi0EEESQ_SQ_EEEEENS5_IJNS4_10UnderscoreEST_ST_EEEEENS4_13SM90_TMA_LOADENS4_14ComposedLayoutINS4_7SwizzleILi3ELi4ELi3EEENS4_18smem_ptr_flag_bitsILi8EEENSP_INS5_IJNSA_ILi8EEESE_EEENS5_IJSE_SB_EEEEEEEvNS4_8identityESW_S16_vS17_EENS_8epilogue10collective18CollectiveEpilogueINS19_23Sm100TmaWarpSpecializedILi2ELi2ELi64ELb0ELb0EEEJSF_NS5_IJNSP_ISE_SB_EENSP_INSA_ILi64EEESB_EEEEEaSG_aSG_NS19_6fusion15FusionCallbacksIS1D_NS1I_17LinearCombinationIaiaiLNS_15FloatRoundStyleE2EEESF_S1H_JEEENS4_5SM1004TMEM4LOAD26SM100_TMEM_LOAD_32dp32b64xESW_NSX_INSY_ILi2ELi4ELi3EEES11_NSP_INS5_IJS12_S1F_EEENS5_IJS1F_SB_EEEEEEENS4_39AutoVectorizingCopyWithAssumedAlignmentILi128EEENS4_14SM90_TMA_STOREES1W_S1Y_S1Y_EEEvvEEEEvNT_6ParamsE,(.L_x_148 - _ZN7cutlass13device_kernelINS_4gemm6kernel13GemmUniversalIN4cute5tupleIJiiiiEEENS1_10collective13CollectiveMmaINS1_35MainloopSm100TmaUmmaWarpSpecializedILi6ELi2ELi4ENS5_IJNS4_1CILi1EEESB_SB_EEEEENS5_IJNSA_ILi128EEESE_SE_EEEaNS5_IJlSB_lEEEaSG_NS4_8TiledMMAINS4_8MMA_AtomIJNS4_15SM100_MMA_S8_SSIaaiLi128ELi128ELNS4_4UMMA5MajorE0ELSL_0ELNSK_8SaturateE0EEEEEENS4_6LayoutISC_NS5_IJNSA_ILi0EEESQ_SQ_EEEEENS5_IJNS4_10UnderscoreEST_ST_EEEEENS4_13SM90_TMA_LOADENS4_14ComposedLayoutINS4_7SwizzleILi3ELi4ELi3EEENS4_18smem_ptr_flag_bitsILi8EEENSP_INS5_IJNSA_ILi8EEESE_EEENS5_IJSE_SB_EEEEEEEvNS4_8identityESW_S16_vS17_EENS_8epilogue10collective18CollectiveEpilogueINS19_23Sm100TmaWarpSpecializedILi2ELi2ELi64ELb0ELb0EEEJSF_NS5_IJNSP_ISE_SB_EENSP_INSA_ILi64EEESB_EEEEEaSG_aSG_NS19_6fusion15FusionCallbacksIS1D_NS1I_17LinearCombinationIaiaiLNS_15FloatRoundStyleE2EEESF_S1H_JEEENS4_5SM1004TMEM4LOAD26SM100_TMEM_LOAD_32dp32b64xESW_NSX_INSY_ILi2ELi4ELi3EEES11_NSP_INS5_IJS12_S1F_EEENS5_IJS1F_SB_EEEEEEENS4_39AutoVectorizingCopyWithAssumedAlignmentILi128EEENS4_14SM90_TMA_STOREES1W_S1Y_S1Y_EEEvvEEEEvNT_6ParamsE)
        .other          _ZN7cutlass13device_kernelINS_4gemm6kernel13GemmUniversalIN4cute5tupleIJiiiiEEENS1_10collective13CollectiveMmaINS1_35MainloopSm100TmaUmmaWarpSpecializedILi6ELi2ELi4ENS5_IJNS4_1CILi1EEESB_SB_EEEEENS5_IJNSA_ILi128EEESE_SE_EEEaNS5_IJlSB_lEEEaSG_NS4_8TiledMMAINS4_8MMA_AtomIJNS4_15SM100_MMA_S8_SSIaaiLi128ELi128ELNS4_4UMMA5MajorE0ELSL_0ELNSK_8SaturateE0EEEEEENS4_6LayoutISC_NS5_IJNSA_ILi0EEESQ_SQ_EEEEENS5_IJNS4_10UnderscoreEST_ST_EEEEENS4_13SM90_TMA_LOADENS4_14ComposedLayoutINS4_7SwizzleILi3ELi4ELi3EEENS4_18smem_ptr_flag_bitsILi8EEENSP_INS5_IJNSA_ILi8EEESE_EEENS5_IJSE_SB_EEEEEEEvNS4_8identityESW_S16_vS17_EENS_8epilogue10collective18CollectiveEpilogueINS19_23Sm100TmaWarpSpecializedILi2ELi2ELi64ELb0ELb0EEEJSF_NS5_IJNSP_ISE_SB_EENSP_INSA_ILi64EEESB_EEEEEaSG_aSG_NS19_6fusion15FusionCallbacksIS1D_NS1I_17LinearCombinationIaiaiLNS_15FloatRoundStyleE2EEESF_S1H_JEEENS4_5SM1004TMEM4LOAD26SM100_TMEM_LOAD_32dp32b64xESW_NSX_INSY_ILi2ELi4ELi3EEES11_NSP_INS5_IJS12_S1F_EEENS5_IJS1F_SB_EEEEEEENS4_39AutoVectorizingCopyWithAssumedAlignmentILi128EEENS4_14SM90_TMA_STOREES1W_S1Y_S1Y_EEEvvEEEEvNT_6ParamsE,@"STO_CUDA_ENTRY STV_DEFAULT"
_ZN7cutlass13device_kernelINS_4gemm6kernel13GemmUniversalIN4cute5tupleIJiiiiEEENS1_10collective13CollectiveMmaINS1_35MainloopSm100TmaUmmaWarpSpecializedILi6ELi2ELi4ENS5_IJNS4_1CILi1EEESB_SB_EEEEENS5_IJNSA_ILi128EEESE_SE_EEEaNS5_IJlSB_lEEEaSG_NS4_8TiledMMAINS4_8MMA_AtomIJNS4_15SM100_MMA_S8_SSIaaiLi128ELi128ELNS4_4UMMA5MajorE0ELSL_0ELNSK_8SaturateE0EEEEEENS4_6LayoutISC_NS5_IJNSA_ILi0EEESQ_SQ_EEEEENS5_IJNS4_10UnderscoreEST_ST_EEEEENS4_13SM90_TMA_LOADENS4_14ComposedLayoutINS4_7SwizzleILi3ELi4ELi3EEENS4_18smem_ptr_flag_bitsILi8EEENSP_INS5_IJNSA_ILi8EEESE_EEENS5_IJSE_SB_EEEEEEEvNS4_8identityESW_S16_vS17_EENS_8epilogue10collective18CollectiveEpilogueINS19_23Sm100TmaWarpSpecializedILi2ELi2ELi64ELb0ELb0EEEJSF_NS5_IJNSP_ISE_SB_EENSP_INSA_ILi64EEESB_EEEEEaSG_aSG_NS19_6fusion15FusionCallbacksIS1D_NS1I_17LinearCombinationIaiaiLNS_15FloatRoundStyleE2EEESF_S1H_JEEENS4_5SM1004TMEM4LOAD26SM100_TMEM_LOAD_32dp32b64xESW_NSX_INSY_ILi2ELi4ELi3EEES11_NSP_INS5_IJS12_S1F_EEENS5_IJS1F_SB_EEEEEEENS4_39AutoVectorizingCopyWithAssumedAlignmentILi128EEENS4_14SM90_TMA_STOREES1W_S1Y_S1Y_EEEvvEEEEvNT_6ParamsE:
[----:B------:R-:W1:Y:S01]  /*0000*/  LDC R1, c[0x0][0x37c] ;  /* 0x0000df00ff017b82 */ /* 0x000e620000000800 */
[----:B------:R-:W2:Y:S01]  /*0010*/  S2R R167, SR_TID.X ;  /* 0x0000000000a77919 */ /* 0x000ea20000002100 */
[----:B------:R-:W3:Y:S01]  /*0020*/  LDCU.64 UR4, c[0x0][0x890] ;  /* 0x00011200ff0477ac */ /* 0x000ee20008000a00 */
[----:B------:R-:W-:Y:S02]  /*0030*/  PRMT R151, RZ, 0x7610, R151 ;  /* 0x00007610ff977816 */ /* 0x000fe40000000097 */
[----:B------:R-:W-:Y:S01]  /*0040*/  ELECT P5, URZ, PT ;  /* 0x0000000000ff782f */ /* 0x000fe200038a0000 */
[----:B------:R-:W4:Y:S01]  /*0050*/  LDCU.64 UR46, c[0x0][0x358] ;  /* 0x00006b00ff2e77ac */ /* 0x000f220008000a00 */
[----:B---3--:R-:W-:-:S04]  /*0060*/  UISETP.NE.U32.AND UP0, UPT, UR4, URZ, UPT ;  /* 0x000000ff0400728c */ /* 0x008fc8000bf05070 */
[----:B------:R-:W-:Y:S01]  /*0070*/  UISETP.NE.AND.EX UP0, UPT, UR5, URZ, UPT, UP0 ;  /* 0x000000ff0500728c */ /* 0x000fe2000bf05300 */
[----:B--2---:R-:W-:-:S05]  /*0080*/  SHF.R.U32.HI R154, RZ, 0x5, R167 ;  /* 0x00000005ff9a7819 */ /* 0x004fca00000116a7 */
[----:B------:R-:W2:Y:S02]  /*0090*/  SHFL.IDX PT, R0, R154, RZ, 0x1f ;  /* 0x00001fff9a007589 */ /* 0x000ea400000e0000 */
[----:B--2---:R-:W-:Y:S01]  /*00a0*/  R2UR UR8, R0 ;  /* 0x00000000000872ca */ /* 0x004fe200000e0000 */
[----:B-1--4-:R-:W-:-:S14]  /*00b0*/  BRA.U UP0, `(.L_x_0) ;  /* 0x00000001002c7547 */ /* 0x012fdc000b800000 */
[----:B------:R-:W1:Y:S02]  /*00c0*/  LDCU.64 UR6, c[0x0][0x888] ;  /* 0x00011100ff0677ac */ /* 0x000e640008000a00 */
[----:B-1----:R-:W-:-:S04]  /*00d0*/  UISETP.NE.U32.AND UP0, UPT, UR6, URZ, UPT ;  /* 0x000000ff0600728c */ /* 0x002fc8000bf05070 */
[----:B------:R-:W-:-:S09]  /*00e0*/  UISETP.NE.AND.EX UP0, UPT, UR7, URZ, UPT, UP0 ;  /* 0x000000ff0700728c */ /* 0x000fd2000bf05300 */
[----:B------:R-:W-:Y:S05]  /*00f0*/  BRA.U !UP0, `(.L_x_1) ;  /* 0x0000000108107547 */ /* 0x000fea000b800000 */
[----:B------:R-:W1:Y:S02]  /*0100*/  LDC.64 R82, c[0x0][0x888] ;  /* 0x00022200ff527b82 */ /* 0x000e640000000a00 */
[----:B-1----:R1:W5:Y:S01]  /*0110*/  LDG.E R82, desc[UR46][R82.64] ;  /* 0x0000002e52527981 */ /* 0x002362000c1e1900 */
[----:B------:R-:W-:Y:S01]  /*0120*/  HFMA2 R151, -RZ, RZ, 0, 5.9604644775390625e-08 ;  /* 0x00000001ff977431 */ /* 0x000fe200000001ff */
[----:B------:R-:W-:Y:S05]  /*0130*/  BRA `(.L_x_0) ;  /* 0x00000000000c7947 */ /* 0x000fea0003800000 */
.L_x_1:
[----:B------:R-:W1:Y:S01]  /*0140*/  LDCU UR6, c[0x0][0x880] ;  /* 0x00011000ff0677ac */ /* 0x000e620008000800 */
[----:B------:R-:W-:Y:S01]  /*0150*/  HFMA2 R151, -RZ, RZ, 0, 5.9604644775390625e-08 ;  /* 0x00000001ff977431 */ /* 0x000fe200000001ff */
[----:B-1----:R-:W-:-:S07]  /*0160*/  MOV R82, UR6 ;  /* 0x0000000600527c02 */ /* 0x002fce0008000f00 */
.L_x_0:
[----:B------:R-:W2:Y:S02]  /*0170*/  LDCU.64 UR6, c[0x0][0x8b0] ;  /* 0x00011600ff0677ac */ /* 0x000ea40008000a00 */
[----:B--2---:R-:W-:-:S04]  /*0180*/  UISETP.NE.U32.AND UP0, UPT, UR6, URZ, UPT ;  /* 0x000000ff0600728c */ /* 0x004fc8000bf05070 */
[----:B------:R-:W-:-:S09]  /*0190*/  UISETP.NE.AND.EX UP0, UPT, UR7, URZ, UPT, UP0 ;  /* 0x000000ff0700728c */ /* 0x000fd2000bf05300 */
[----:B------:R-:W-:Y:S05]  /*01a0*/  BRA.U UP0, `(.L_x_2) ;  /* 0x0000000100247547 */ /* 0x000fea000b800000 */
[----:B------:R-:W2:Y:S02]  /*01b0*/  LDCU.64 UR6, c[0x0][0x8a8] ;  /* 0x00011500ff0677ac */ /* 0x000ea40008000a00 */
[----:B--2---:R-:W-:-:S04]  /*01c0*/  UISETP.NE.U32.AND UP0, UPT, UR6, URZ, UPT ;  /* 0x000000ff0600728c */ /* 0x004fc8000bf05070 */
[----:B------:R-:W-:-:S09]  /*01d0*/  UISETP.NE.AND.EX UP0, UPT, UR7, URZ, UPT, UP0 ;  /* 0x000000ff0700728c */ /* 0x000fd2000bf05300 */
[----:B------:R-:W-:Y:S05]  /*01e0*/  BRA.U !UP0, `(.L_x_3) ;  /* 0x00000001080c7547 */ /* 0x000fea000b800000 */
[----:B------:R-:W2:Y:S02]  /*01f0*/  LDC.64 R78, c[0x0][0x8a8] ;  /* 0x00022a00ff4e7b82 */ /* 0x000ea40000000a00 */
[----:B--2---:R2:W5:Y:S01]  /*0200*/  LDG.E R78, desc[UR46][R78.64] ;  /* 0x0000002e4e4e7981 */ /* 0x004562000c1e1900 */
[----:B------:R-:W-:Y:S05]  /*0210*/  BRA `(.L_x_2) ;  /* 0x0000000000087947 */ /* 0x000fea0003800000 */
.L_x_3:
[----:B------:R-:W2:Y:S02]  /*0220*/  LDCU UR6, c[0x0][0x8a0] ;  /* 0x00011400ff0677ac */ /* 0x000ea40008000800 */
[----:B--2---:R-:W-:Y:S02]  /*0230*/  MOV R78, UR6 ;  /* 0x00000006004e7c02 */ /* 0x004fe40008000f00 */
.L_x_2:
[----:B------:R-:W-:Y:S01]  /*0240*/  IMAD.U32 R0, RZ, RZ, UR8 ;  /* 0x00000008ff007e24 */ /* 0x000fe2000f8e00ff */
[----:B------:R-:W-:Y:S04]  /*0250*/  BSSY.RECONVERGENT B0, `(.L_x_4) ;  /* 0x000000c000007945 */ /* 0x000fe80003800200 */
[C---:B------:R-:W-:Y:S02]  /*0260*/  ISETP.NE.OR P1, PT, R0.reuse, 0x1, !P5 ;  /* 0x000000010000780c */ /* 0x040fe40006f25670 */
[----:B------:R-:W-:-:S11]  /*0270*/  ISETP.NE.OR P0, PT, R0, 0x3, !P5 ;  /* 0x000000030000780c */ /* 0x000fd60006f05670 */
[----:B------:R-:W-:Y:S05]  /*0280*/  @P1 BRA `(.L_x_5) ;  /* 0x0000000000201947 */ /* 0x000fea0003800000 */
[----:B------:R-:W3:Y:S02]  /*0290*/  LDCU.64 UR6, c[0x0][0x348] ;  /* 0x00006900ff0677ac */ /* 0x000ee40008000a00 */
[----:B---3--:R-:W-:Y:S02]  /*02a0*/  UIADD3 UR10, UP1, UPT, UR6, 0x80, URZ ;  /* 0x00000080060a7890 */ /* 0x008fe4000ff3e0ff */
[----:B------:R-:W-:Y:S02]  /*02b0*/  UIADD3 UR6, UP0, UPT, UR6, 0x180, URZ ;  /* 0x0000018006067890 */ /* 0x000fe4000ff1e0ff */
[----:B------:R-:W-:Y:S02]  /*02c0*/  UIADD3.X UR11, UPT, UPT, URZ, UR7, URZ, UP1, !UPT ;  /* 0x00000007ff0b7290 */ /* 0x000fe40008ffe4ff */
[----:B------:R-:W-:-:S07]  /*02d0*/  UIADD3.X UR7, UPT, UPT, URZ, UR7, URZ, UP0, !UPT ;  /* 0x00000007ff077290 */ /* 0x000fce00087fe4ff */
[----:B------:R3:W-:Y:S02]  /*02e0*/  UTMACCTL.PF [UR10] ;  /* 0x000000000a0079b9 */ /* 0x0007e40008040000 */
[----:B------:R3:W-:Y:S02]  /*02f0*/  UTMACCTL.PF [UR6] ;  /* 0x00000000060079b9 */ /* 0x0007e40008040000 */
[----:B---3--:R-:W-:Y:S01]  /*0300*/  NOP ;  /* 0x0000000000007918 */ /* 0x008fe20000000000 */
.L_x_5:
[----:B------:R-:W-:Y:S05]  /*0310*/  BSYNC.RECONVERGENT B0 ;  /* 0x0000000000007941 */ /* 0x000fea0003800200 */
.L_x_4:
[----:B------:R-:W-:Y:S04]  /*0320*/  BSSY.RECONVERGENT B0, `(.L_x_6) ;  /* 0x000000a000007945 */ /* 0x000fe80003800200 */
        /* <DEDUP_REMOVED lines=9> */
.L_x_7:
[----:B------:R-:W-:Y:S05]  /*03c0*/  BSYNC.RECONVERGENT B0 ;  /* 0x0000000000007941 */ /* 0x000fea0003800200 */
.L_x_6:
[----:B------:R-:W3:Y:S01]  /*03d0*/  LDCU.64 UR6, c[0x0][0x888] ;  /* 0x00011100ff0677ac */ /* 0x000ee20008000a00 */
[----:B------:R-:W-:Y:S02]  /*03e0*/  UISETP.EQ.U32.AND UP1, UPT, UR4, URZ, UPT ;  /* 0x000000ff0400728c */ /* 0x000fe4000bf22070 */
[----:B------:R-:W-:Y:S02]  /*03f0*/  UPLOP3.LUT UP2, UPT, UPT, UPT, UPT, 0x80, 0x8 ;  /* 0x000000000008789c */ /* 0x000fe40003f4f070 */
[----:B---3--:R-:W-:-:S04]  /*0400*/  UISETP.NE.U32.AND UP0, UPT, UR6, URZ, UPT ;  /* 0x000000ff0600728c */ /* 0x008fc8000bf05070 */
[----:B------:R-:W-:-:S04]  /*0410*/  UISETP.NE.AND.EX UP0, UPT, UR7, URZ, UPT, UP0 ;  /* 0x000000ff0700728c */ /* 0x000fc8000bf05300 */
[----:B------:R-:W-:-:S04]  /*0420*/  UISETP.EQ.OR.EX UP3, UPT, UR5, URZ, !UP0, UP1 ;  /* 0x000000ff0500728c */ /* 0x000fc8000c762710 */
[----:B------:R-:W-:-:S05]  /*0430*/  UP2UR UR50, UPR, URZ, 0x8 ;  /* 0x00000008ff327883 */ /* 0x000fca0008000000 */
[----:B------:R-:W-:Y:S07]  /*0440*/  BRA.U !UP3, `(.L_x_8) ;  /* 0x000000010b207547 */ /* 0x000fee000b800000 */
[----:B-----5:R-:W-:Y:S01]  /*0450*/  R2UR UR6, R82 ;  /* 0x00000000520672ca */ /* 0x020fe200000e0000 */
[----:B------:R-:W-:Y:S02]  /*0460*/  UISETP.NE.U32.AND UP2, UPT, UR4, URZ, UPT ;  /* 0x000000ff0400728c */ /* 0x000fe4000bf45070 */
[----:B------:R-:W-:Y:S02]  /*0470*/  USEL UR4, URZ, 0xffffffff, UP0 ;  /* 0xffffffffff047887 */ /* 0x000fe40008000000 */
[----:B------:R-:W-:-:S08]  /*0480*/  UISETP.NE.AND.EX UP2, UPT, UR5, URZ, UPT, UP2 ;  /* 0x000000ff0500728c */ /* 0x000fd0000bf45320 */
[----:B------:R-:W-:-:S04]  /*0490*/  UISETP.NE.AND UP1, UPT, UR6, URZ, UPT ;  /* 0x000000ff0600728c */ /* 0x000fc8000bf25270 */
[----:B------:R-:W-:-:S04]  /*04a0*/  @!UP2 USEL UR4, URZ, 0xffffffff, UP1 ;  /* 0xffffffffff04a887 */ /* 0x000fc80008800000 */
[----:B------:R-:W-:-:S04]  /*04b0*/  ULOP3.LUT UR4, UR4, 0x1, URZ, 0xc0, !UPT ;  /* 0x0000000104047892 */ /* 0x000fc8000f8ec0ff */
[----:B------:R-:W-:-:S11]  /*04c0*/  UISETP.NE.U32.AND UP2, UPT, UR4, 0x1, UPT ;  /* 0x000000010400788c */ /* 0x000fd6000bf45070 */
.L_x_8:
[----:B------:R-:W3:Y:S01]  /*04d0*/  SHFL.IDX PT, R2, R154, RZ, 0x1f ;  /* 0x00001fff9a027589 */ /* 0x000ee200000e0000 */
[----:B------:R-:W-:-:S04]  /*04e0*/  UISETP.NE.AND UP1, UPT, UR8, 0x2, UPT ;  /* 0x000000020800788c */ /* 0x000fc8000bf25270 */
[----:B------:R-:W-:Y:S01]  /*04f0*/  USEL UR6, URZ, 0x1, UP1 ;  /* 0x00000001ff067887 */ /* 0x000fe20008800000 */
[----:B---3--:R-:W-:-:S13]  /*0500*/  ISETP.NE.AND P0, PT, R2, RZ, PT ;  /* 0x000000ff0200720c */ /* 0x008fda0003f05270 */
[----:B------:R-:W-:Y:S05]  /*0510*/  @P0 BRA `(.L_x_9) ;  /* 0x0000000000580947 */ /* 0x000fea0003800000 */
[----:B------:R-:W3:Y:S01]  /*0520*/  S2UR UR5, SR_CgaCtaId ;  /* 0x00000000000579c3 */ /* 0x000ee20000008800 */
[----:B------:R-:W-:Y:S01]  /*0530*/  UMOV UR7, 0x400 ;  /* 0x0000040000077882 */ /* 0x000fe20000000000 */
[----:B------:R-:W-:Y:S01]  /*0540*/  UMOV UR4, 0x1 ;  /* 0x0000000100047882 */ /* 0x000fe20000000000 */
[----:B------:R-:W-:Y:S01]  /*0550*/  ELECT P0, URZ, PT ;  /* 0x0000000000ff782f */ /* 0x000fe20003800000 */
[----:B------:R-:W-:-:S04]  /*0560*/  UIADD3 UR10, UPT, UPT, -UR4, 0x100000, URZ ;  /* 0x00100000040a7890 */ /* 0x000fc8000fffe1ff */
[----:B------:R-:W-:Y:S02]  /*0570*/  USHF.L.U32 UR11, UR10, 0xb, URZ ;  /* 0x0000000b0a0b7899 */ /* 0x000fe400080006ff */
[----:B------:R-:W-:Y:S02]  /*0580*/  USHF.L.U32 UR10, UR10, 0x1, URZ ;  /* 0x000000010a0a7899 */ /* 0x000fe400080006ff */
[----:B---3--:R-:W-:Y:S01]  /*0590*/  ULEA UR5, UR5, UR7, 0x18 ;  /* 0x0000000705057291 */ /* 0x008fe2000f8ec0ff */
[----:B------:R-:W3:Y:S11]  /*05a0*/  FENCE.VIEW.ASYNC.S ;  /* 0x00000000000073c6 */ /* 0x000ef60000000000 */
[----:B---3--:R3:W4:Y:S01]  /*05b0*/  SYNCS.EXCH.64 URZ, [UR5], UR10 ;  /* 0x0000000a05ff75b2 */ /* 0x0087220008000100 */
[----:B------:R3:W1:Y:S01]  /*05c0*/  SYNCS.EXCH.64 URZ, [UR5+0x30], UR10 ;  /* 0x0000300a05ff75b2 */ /* 0x0006620008000100 */
        /* <DEDUP_REMOVED lines=10> */
[----:B------:R-:W-:Y:S01]  /*0670*/  NOP ;  /* 0x0000000000007918 */ /* 0x000fe20000000000 */
.L_x_9:
[----:B------:R-:W2:Y:S01]  /*0680*/  SHFL.IDX PT, R2, R154, RZ, 0x1f ;  /* 0x00001fff9a027589 */ /* 0x000ea200000e0000 */
[----:B------:R-:W-:Y:S01]  /*0690*/  NOP ;  /* 0x0000000000007918 */ /* 0x000fe20000000000 */
[----:B--2---:R-:W-:-:S13]  /*06a0*/  ISETP.NE.AND P0, PT, R2, 0x1, PT ;  /* 0x000000010200780c */ /* 0x004fda0003f05270 */
[----:B------:R-:W-:Y:S05]  /*06b0*/  @P0 BRA `(.L_x_10) ;  /* 0x0000000000480947 */ /* 0x000fea0003800000 */
[----:B------:R-:W2:Y:S01]  /*06c0*/  S2UR UR7, SR_CgaCtaId ;  /* 0x00000000000779c3 */ /* 0x000ea20000008800 */
[----:B------:R-:W-:Y:S01]  /*06d0*/  UMOV UR9, 0x400 ;  /* 0x0000040000097882 */ /* 0x000fe20000000000 */
[----:B---3--:R-:W-:Y:S01]  /*06e0*/  UMOV UR5, 0x20 ;  /* 0x0000002000057882 */ /* 0x008fe20000000000 */
[----:B------:R-:W-:Y:S01]  /*06f0*/  UMOV UR4, 0x80 ;  /* 0x0000008000047882 */ /* 0x000fe20000000000 */
[----:B------:R-:W-:-:S04]  /*0700*/  UIADD3 UR10, UPT, UPT, -UR5, 0x100000, URZ ;  /* 0x00100000050a7890 */ /* 0x000fc8000fffe1ff */
[----:B------:R-:W-:Y:S02]  /*0710*/  USHF.L.U32 UR11, UR10, 0xb, URZ ;  /* 0x0000000b0a0b7899 */ /* 0x000fe400080006ff */
[----:B------:R-:W-:Y:S02]  /*0720*/  USHF.L.U32 UR10, UR10, 0x1, URZ ;  /* 0x000000010a0a7899 */ /* 0x000fe400080006ff */
[----:B------:R-:W-:-:S04]  /*0730*/  UIADD3 UR4, UPT, UPT, -UR4, 0x100000, URZ ;  /* 0x0010000004047890 */ /* 0x000fc8000fffe1ff */
[----:B------:R-:W-:Y:S02]  /*0740*/  USHF.L.U32 UR5, UR4, 0xb, URZ ;  /* 0x0000000b04057899 */ /* 0x000fe400080006ff */
[----:B------:R-:W-:Y:S01]  /*0750*/  USHF.L.U32 UR4, UR4, 0x1, URZ ;  /* 0x0000000104047899 */ /* 0x000fe200080006ff */
[----:B------:R-:W-:Y:S01]  /*0760*/  ELECT P0, URZ, PT ;  /* 0x0000000000ff782f */ /* 0x000fe20003800000 */
[----:B--2---:R-:W-:Y:S01]  /*0770*/  ULEA UR7, UR7, UR9, 0x18 ;  /* 0x0000000907077291 */ /* 0x004fe2000f8ec0ff */
[----:B------:R-:W2:Y:S11]  /*0780*/  FENCE.VIEW.ASYNC.S ;  /* 0x00000000000073c6 */ /* 0x000eb60000000000 */
[----:B--2---:R2:W3:Y:S01]  /*0790*/  SYNCS.EXCH.64 URZ, [UR7+0x60], UR10 ;  /* 0x0000600a07ff75b2 */ /* 0x0044e20008000100 */
[----:B------:R2:W1:Y:S01]  /*07a0*/  SYNCS.EXCH.64 URZ, [UR7+0x70], UR4 ;  /* 0x0000700407ff75b2 */ /* 0x0004620008000100 */
[----:B------:R2:W1:Y:S01]  /*07b0*/  SYNCS.EXCH.64 URZ, [UR7+0x68], UR10 ;  /* 0x0000680a07ff75b2 */ /* 0x0004620008000100 */
[----:B------:R2:W1:Y:S01]  /*07c0*/  SYNCS.EXCH.64 URZ, [UR7+0x78], UR4 ;  /* 0x0000780407ff75b2 */ /* 0x0004620008000100 */
[----:B------:R-:W-:Y:S01]  /*07d0*/  NOP ;  /* 0x0000000000007918 */ /* 0x000fe20000000000 */
.L_x_10:
[----:B------:R-:W4:Y:S01]  /*07e0*/  SHFL.IDX PT, R2, R154, RZ, 0x1f ;  /* 0x00001fff9a027589 */ /* 0x000f2200000e0000 */
[----:B------:R-:W-:Y:S01]  /*07f0*/  NOP ;  /* 0x0000000000007918 */ /* 0x000fe20000000000 */
[----:B----4-:R-:W-:-:S13]  /*0800*/  ISETP.NE.AND P0, PT, R2, 0x3, PT ;  /* 0x000000030200780c */ /* 0x010fda0003f05270 */
[----:B------:R-:W-:Y:S05]  /*0810*/  @P0 BRA `(.L_x_11) ;  /* 0x0000000000300947 */ /* 0x000fea0003800000 */
[----:B--23--:R-:W2:Y:S01]  /*0820*/  S2UR UR5, SR_CgaCtaId ;  /* 0x00000000000579c3 */ /* 0x00cea20000008800 */
[----:B------:R-:W-:Y:S01]  /*0830*/  UMOV UR7, 0x400 ;  /* 0x0000040000077882 */ /* 0x000fe20000000000 */
[----:B------:R-:W-:Y:S01]  /*0840*/  UMOV UR4, 0x20 ;  /* 0x0000002000047882 */ /* 0x000fe20000000000 */
[----:B------:R-:W-:Y:S01]  /*0850*/  ELECT P0, URZ, PT ;  /* 0x0000000000ff782f */ /* 0x000fe20003800000 */
[----:B------:R-:W-:-:S04]  /*0860*/  UIADD3 UR10, UPT, UPT, -UR4, 0x100000, URZ ;  /* 0x00100000040a7890 */ /* 0x000fc8000fffe1ff */
[----:B------:R-:W-:Y:S02]  /*0870*/  USHF.L.U32 UR11, UR10, 0xb, URZ ;  /* 0x0000000b0a0b7899 */ /* 0x000fe400080006ff */
[----:B------:R-:W-:Y:S02]  /*0880*/  USHF.L.U32 UR10, UR10, 0x1, URZ ;  /* 0x000000010a0a7899 */ /* 0x000fe400080006ff */
[----:B--2---:R-:W-:Y:S01]  /*0890*/  ULEA UR5, UR5, UR7, 0x18 ;  /* 0x0000000705057291 */ /* 0x004fe2000f8ec0ff */
[----:B------:R-:W2:Y:S11]  /*08a0*/  FENCE.VIEW.ASYNC.S ;  /* 0x00000000000073c6 */ /* 0x000eb60000000000 */
[----:B--2---:R4:W2:Y:S01]  /*08b0*/  SYNCS.EXCH.64 URZ, [UR5+0x80], UR10 ;  /* 0x0000800a05ff75b2 */ /* 0x0048a20008000100 */
[----:B------:R4:W3:Y:S02]  /*08c0*/  SYNCS.EXCH.64 URZ, [UR5+0x88], UR10 ;  /* 0x0000880a05ff75b2 */ /* 0x0008e40008000100 */
[----:B----4-:R-:W-:Y:S01]  /*08d0*/  NOP ;  /* 0x0000000000007918 */ /* 0x010fe20000000000 */
.L_x_11:
[----:B------:R-:W4:Y:S01]  /*08e0*/  SHFL.IDX PT, R2, R154, RZ, 0x1f ;  /* 0x00001fff9a027589 */ /* 0x000f2200000e0000 */
[----:B------:R-:W-:Y:S01]  /*08f0*/  NOP ;  /* 0x0000000000007918 */ /* 0x000fe20000000000 */
[----:B----4-:R-:W-:-:S13]  /*0900*/  ISETP.NE.AND P0, PT, R2, 0x4, PT ;  /* 0x000000040200780c */ /* 0x010fda0003f05270 */
[----:B------:R-:W-:Y:S05]  /*0910*/  @P0 BRA `(.L_x_12) ;  /* 0x00000000004c0947 */ /* 0x000fea0003800000 */
[----:B--23--:R-:W2:Y:S01]  /*0920*/  S2UR UR5, SR_CgaCtaId ;  /* 0x00000000000579c3 */ /* 0x00cea20000008800 */
[----:B------:R-:W-:Y:S01]  /*0930*/  UMOV UR9, 0x100 ;  /* 0x0000010000097882 */ /* 0x000fe20000000000 */
[----:B------:R-:W-:Y:S01]  /*0940*/  UMOV UR7, 0x400 ;  /* 0x0000040000077882 */ /* 0x000fe20000000000 */
[----:B------:R-:W-:Y:S01]  /*0950*/  USEL UR9, UR9, 0xe0, UP2 ;  /* 0x000000e009097887 */ /* 0x000fe20009000000 */
[----:B------:R-:W-:Y:S01]  /*0960*/  UMOV UR4, 0x1 ;  /* 0x0000000100047882 */ /* 0x000fe20000000000 */
[----:B------:R-:W-:Y:S01]  /*0970*/  ELECT P0, URZ, PT ;  /* 0x0000000000ff782f */ /* 0x000fe20003800000 */
[----:B------:R-:W-:-:S04]  /*0980*/  UIADD3 UR10, UPT, UPT, -UR4, 0x100000, URZ ;  /* 0x00100000040a7890 */ /* 0x000fc8000fffe1ff */
[----:B------:R-:W-:Y:S02]  /*0990*/  USHF.L.U32 UR11, UR10, 0xb, URZ ;  /* 0x0000000b0a0b7899 */ /* 0x000fe400080006ff */
[----:B------:R-:W-:Y:S02]  /*09a0*/  USHF.L.U32 UR10, UR10, 0x1, URZ ;  /* 0x000000010a0a7899 */ /* 0x000fe400080006ff */
[----:B------:R-:W-:-:S04]  /*09b0*/  UIADD3 UR12, UPT, UPT, -UR9, 0x100000, URZ ;  /* 0x00100000090c7890 */ /* 0x000fc8000fffe1ff */
[----:B------:R-:W-:Y:S02]  /*09c0*/  USHF.L.U32 UR13, UR12, 0xb, URZ ;  /* 0x0000000b0c0d7899 */ /* 0x000fe400080006ff */
[----:B------:R-:W-:Y:S02]  /*09d0*/  USHF.L.U32 UR12, UR12, 0x1, URZ ;  /* 0x000000010c0c7899 */ /* 0x000fe400080006ff */
[----:B--2---:R-:W-:Y:S01]  /*09e0*/  ULEA UR5, UR5, UR7, 0x18 ;  /* 0x0000000705057291 */ /* 0x004fe2000f8ec0ff */
[----:B------:R-:W2:Y:S11]  /*09f0*/  FENCE.VIEW.ASYNC.S ;  /* 0x00000000000073c6 */ /* 0x000eb60000000000 */
[----:B--2---:R4:W2:Y:S01]  /*0a00*/  SYNCS.EXCH.64 URZ, [UR5+0x90], UR10 ;  /* 0x0000900a05ff75b2 */ /* 0x0048a20008000100 */
[----:B------:R4:W3:Y:S01]  /*0a10*/  SYNCS.EXCH.64 URZ, [UR5+0xa0], UR12 ;  /* 0x0000a00c05ff75b2 */ /* 0x0008e20008000100 */
[----:B------:R4:W1:Y:S01]  /*0a20*/  SYNCS.EXCH.64 URZ, [UR5+0x98], UR10 ;  /* 0x0000980a05ff75b2 */ /* 0x0008620008000100 */
[----:B------:R4:W1:Y:S02]  /*0a30*/  SYNCS.EXCH.64 URZ, [UR5+0xa8], UR12 ;  /* 0x0000a80c05ff75b2 */ /* 0x0008640008000100 */
[----:B----4-:R-:W-:Y:S01]  /*0a40*/  NOP ;  /* 0x0000000000007918 */ /* 0x010fe20000000000 */
.L_x_12:
[----:B------:R-:W4:Y:S01]  /*0a50*/  SHFL.IDX PT, R2, R154, RZ, 0x1f ;  /* 0x00001fff9a027589 */ /* 0x000f2200000e0000 */
[----:B------:R-:W-:Y:S01]  /*0a60*/  NOP ;  /* 0x0000000000007918 */ /* 0x000fe20000000000 */
[----:B----4-:R-:W-:-:S13]  /*0a70*/  ISETP.NE.AND P0, PT, R2, 0x5, PT ;  /* 0x000000050200780c */ /* 0x010fda0003f05270 */
[----:B------:R-:W-:Y:S05]  /*0a80*/  @P0 BRA `(.L_x_13) ;  /* 0x0000000000580947 */ /* 0x000fea0003800000 */
[----:B--2---:R-:W2:Y:S01]  /*0a90*/  S2UR UR7, SR_CgaCtaId ;  /* 0x00000000000779c3 */ /* 0x004ea20000008800 */
        /* <DEDUP_REMOVED lines=12> */
[----:B--2---:R4:W2:Y:S01]  /*0b60*/  SYNCS.EXCH.64 URZ, [UR7+0xb0], UR10 ;  /* 0x0000b00a07ff75b2 */ /* 0x0048a20008000100 */
[----:B------:R4:W3:Y:S01]  /*0b70*/  SYNCS.EXCH.64 URZ, [UR7+0xd0], UR4 ;  /* 0x0000d00407ff75b2 */ /* 0x0008e20008000100 */
[----:B------:R4:W1:Y:S01]  /*0b80*/  SYNCS.EXCH.64 URZ, [UR7+0xb8], UR10 ;  /* 0x0000b80a07ff75b2 */ /* 0x0008620008000100 */
[----:B------:R4:W1:Y:S01]  /*0b90*/  SYNCS.EXCH.64 URZ, [UR7+0xd8], UR4 ;  /* 0x0000d80407ff75b2 */ /* 0x0008620008000100 */
[----:B------:R4:W1:Y:S01]  /*0ba0*/  SYNCS.EXCH.64 URZ, [UR7+0xc0], UR10 ;  /* 0x0000c00a07ff75b2 */ /* 0x0008620008000100 */
[----:B------:R4:W1:Y:S01]  /*0bb0*/  SYNCS.EXCH.64 URZ, [UR7+0xe0], UR4 ;  /* 0x0000e00407ff75b2 */ /* 0x0008620008000100 */
[----:B------:R4:W1:Y:S01]  /*0bc0*/  SYNCS.EXCH.64 URZ, [UR7+0xc8], UR10 ;  /* 0x0000c80a07ff75b2 */ /* 0x0008620008000100 */
[----:B------:R4:W1:Y:S02]  /*0bd0*/  SYNCS.EXCH.64 URZ, [UR7+0xe8], UR4 ;  /* 0x0000e80407ff75b2 */ /* 0x0008640008000100 */
[----:B----4-:R-:W-:Y:S01]  /*0be0*/  NOP ;  /* 0x0000000000007918 */ /* 0x010fe20000000000 */
.L_x_13:
        /* <DEDUP_REMOVED lines=18> */
.L_x_14:
[----:B--23--:R-:W2:Y:S01]  /*0d10*/  S2UR UR5, SR_CTAID.X ;  /* 0x00000000000579c3 */ /* 0x00cea20000002500 */
[----:B------:R-:W-:-:S05]  /*0d20*/  CS2R.32 R152, SR_CgaSize ;  /* 0x0000000000987805 */ /* 0x000fca0000008a00 */
[----:B------:R-:W-:-:S05]  /*0d30*/  IMAD R152, R152, -0xa0, RZ ;  /* 0xffffff6098987824 */ /* 0x000fca00078e02ff */
[----:B------:R-:W-:-:S14]  /*0d40*/  R2UR UR9, R152 ;  /* 0x00000000980972ca */ /* 0x000fdc00000e0000 */
[----:B------:R-:W3:Y:S01]  /*0d50*/  LDCU UR9, c[0x0][UR9+0x2b0] ;  /* 0x00005600090977ac */ /* 0x000ee20008000800 */
[----:B------:R-:W-:Y:S01]  /*0d60*/  NOP ;  /* 0x0000000000007918 */ /* 0x000fe20000000000 */
[----:B------:R-:W-:-:S05]  /*0d70*/  CS2R.32 R152, SR_CgaSize ;  /* 0x0000000000987805 */ /* 0x000fca0000008a00 */
[----:B------:R-:W-:-:S05]  /*0d80*/  IMAD R152, R152, -0xa0, RZ ;  /* 0xffffff6098987824 */ /* 0x000fca00078e02ff */
[----:B------:R-:W-:-:S14]  /*0d90*/  R2UR UR7, R152 ;  /* 0x00000000980772ca */ /* 0x000fdc00000e0000 */
[----:B------:R-:W4:Y:S01]  /*0da0*/  LDCU UR7, c[0x0][UR7+0x2b4] ;  /* 0x00005680070777ac */ /* 0x000f220008000800 */
[----:B------:R-:W1:Y:S08]  /*0db0*/  S2UR UR4, SR_CTAID.Y ;  /* 0x00000000000479c3 */ /* 0x000e700000002600 */
[----:B------:R-:W4:Y:S01]  /*0dc0*/  LDC R9, c[0x0][0xb24] ;  /* 0x0002c900ff097b82 */ /* 0x000f220000000800 */
[----:B--2---:R-:W-:-:S02]  /*0dd0*/  I2FP.F32.U32 R4, UR5 ;  /* 0x0000000500047c45 */ /* 0x004fc40008201000 */
[----:B------:R-:W-:-:S05]  /*0de0*/  CS2R.32 R5, SR_CgaSize ;  /* 0x0000000000057805 */ /* 0x000fca0000008a00 */
[----:B------:R-:W-:-:S06]  /*0df0*/  IMAD R5, R5, -0xa0, RZ ;  /* 0xffffff6005057824 */ /* 0x000fcc00078e02ff */
[----:B------:R-:W2:Y:S01]  /*0e00*/  LDC R5, c[0x0][R5+0x2a0] ;  /* 0x0000a80005057b82 */ /* 0x000ea20000000800 */
[----:B------:R-:W-:Y:S01]  /*0e10*/  MOV R21, UR5 ;  /* 0x0000000500157c02 */ /* 0x000fe20008000f00 */
[----:B---3--:R-:W-:Y:S01]  /*0e20*/  FMUL R4, R4, UR9 ;  /* 0x0000000904047c20 */ /* 0x008fe20008400000 */
[----:B-1----:R-:W-:Y:S02]  /*0e30*/  I2FP.F32.U32 R2, UR4 ;  /* 0x0000000400027c45 */ /* 0x002fe40008201000 */
[----:B------:R-:W-:-:S05]  /*0e40*/  CS2R.32 R3, SR_CgaSize ;  /* 0x0000000000037805 */ /* 0x000fca0000008a00 */
[----:B------:R-:W-:-:S06]  /*0e50*/  IMAD R3, R3, -0xa0, RZ ;  /* 0xffffff6003037824 */ /* 0x000fcc00078e02ff */
[----:B------:R-:W1:Y:S01]  /*0e60*/  LDC R3, c[0x0][R3+0x2a4] ;  /* 0x0000a90003037b82 */ /* 0x000e620000000800 */
[----:B------:R-:W3:Y:S01]  /*0e70*/  F2I.U32.TRUNC.NTZ R152, R4 ;  /* 0x0000000400987305 */ /* 0x000ee2000020f000 */
[----:B------:R-:W-:Y:S01]  /*0e80*/  MOV R20, UR4 ;  /* 0x0000000400147c02 */ /* 0x000fe20008000f00 */
[----:B----4-:R-:W-:-:S05]  /*0e90*/  FMUL R2, R2, UR7 ;  /* 0x0000000702027c20 */ /* 0x010fca0008400000 */
[----:B------:R-:W-:Y:S01]  /*0ea0*/  BAR.SYNC.DEFER_BLOCKING 0x0 ;  /* 0x0000000000007b1d */ /* 0x000fe20000010000 */
[----:B------:R-:W-:-:S05]  /*0eb0*/  ISETP.GE.AND P0, PT, R9, 0x1, PT ;  /* 0x000000010900780c */ /* 0x000fca0003f06270 */
[----:B------:R-:W4:Y:S02]  /*0ec0*/  F2I.U32.TRUNC.NTZ R150, R2 ;  /* 0x0000000200967305 */ /* 0x000f24000020f000 */
[----:B------:R-:W1:Y:S01]  /*0ed0*/  S2UR UR36, SR_CTAID.Z ;  /* 0x00000000002479c3 */ /* 0x000e620000002700 */
[----:B---3--:R-:W-:-:S05]  /*0ee0*/  IADD3 R152, PT, PT, -R152, RZ, RZ ;  /* 0x000000ff98987210 */ /* 0x008fca0007ffe1ff */
[----:B--2---:R-:W-:Y:S01]  /*0ef0*/  IMAD R152, R5, R152, UR5 ;  /* 0x0000000505987e24 */ /* 0x004fe2000f8e0298 */
[----:B----4-:R-:W-:-:S05]  /*0f00*/  IADD3 R150, PT, PT, -R150, RZ, RZ ;  /* 0x000000ff96967210 */ /* 0x010fca0007ffe1ff */
[----:B-1----:R-:W-:Y:S01]  /*0f10*/  IMAD R150, R3, R150, UR4 ;  /* 0x0000000403967e24 */ /* 0x002fe2000f8e0296 */
[----:B------:R-:W-:Y:S06]  /*0f20*/  @!P0 BRA `(.L_x_15) ;  /* 0x0000000000b88947 */ /* 0x000fec0003800000 */
[----:B------:R-:W1:Y:S01]  /*0f30*/  LDC.64 R4, c[0x0][0xb18] ;  /* 0x0002c600ff047b82 */ /* 0x000e620000000a00 */
[----:B------:R-:W-:-:S07]  /*0f40*/  ISETP.NE.AND P0, PT, R9, 0x1, PT ;  /* 0x000000010900780c */ /* 0x000fce0003f05270 */
[----:B------:R-:W2:Y:S08]  /*0f50*/  LDC R10, c[0x0][0xb0c] ;  /* 0x0002c300ff0a7b82 */ /* 0x000eb00000000800 */
[----:B------:R-:W3:Y:S08]  /*0f60*/  LDC R11, c[0x0][0x370] ;  /* 0x0000dc00ff0b7b82 */ /* 0x000ef00000000800 */
[----:B------:R-:W4:Y:S01]  /*0f70*/  LDC R12, c[0x0][0x374] ;  /* 0x0000dd00ff0c7b82 */ /* 0x000f220000000800 */
[----:B-1----:R-:W-:-:S07]  /*0f80*/  ISETP.NE.AND P1, PT, R4, 0x1, PT ;  /* 0x000000010400780c */ /* 0x002fce0003f25270 */
[----:B------:R-:W3:Y:S01]  /*0f90*/  LDC.64 R6, c[0x0][0xb10] ;  /* 0x0002c400ff067b82 */ /* 0x000ee20000000a00 */
[----:B--2---:R-:W-:-:S07]  /*0fa0*/  ISETP.NE.AND P2, PT, R10, 0x1, PT ;  /* 0x000000010a00780c */ /* 0x004fce0003f45270 */
[----:B------:R-:W1:Y:S08]  /*0fb0*/  LDC R8, c[0x0][0xb20] ;  /* 0x0002c800ff087b82 */ /* 0x000e700000000800 */
[----:B------:R-:W2:Y:S01]  /*0fc0*/  LDC.64 R2, c[0x0][0xb28] ;  /* 0x0002ca00ff027b82 */ /* 0x000ea20000000a00 */
[----:B----4-:R-:W-:-:S04]  /*0fd0*/  IMAD.HI.U32 R13, R12, R5, RZ ;  /* 0x000000050c0d7227 */ /* 0x010fc800078e00ff */
[----:B------:R-:W-:-:S04]  /*0fe0*/  IMAD.HI.U32 R5, R20, R5, RZ ;  /* 0x0000000514057227 */ /* 0x000fc800078e00ff */
[----:B---3--:R-:W-:-:S04]  /*0ff0*/  IMAD.HI.U32 R14, R11, R6, RZ ;  /* 0x000000060b0e7227 */ /* 0x008fc800078e00ff */
[C---:B------:R-:W-:Y:S01]  /*1000*/  IMAD.HI.U32 R16, R21.reuse, R6, RZ ;  /* 0x0000000615107227 */ /* 0x040fe200078e00ff */
[-C--:B------:R-:W-:Y:S02]  /*1010*/  @P2 SHF.R.U32.HI R11, RZ, R7.reuse, R14 ;  /* 0x00000007ff0b2219 */ /* 0x080fe4000001160e */
[-C--:B-1----:R-:W-:Y:S02]  /*1020*/  @P1 SHF.R.U32.HI R12, RZ, R8.reuse, R13 ;  /* 0x00000008ff0c1219 */ /* 0x082fe4000001160d */
[----:B------:R-:W-:Y:S02]  /*1030*/  SHF.R.U32.HI R5, RZ, R8, R5 ;  /* 0x00000008ff057219 */ /* 0x000fe40000011605 */
[----:B------:R-:W-:Y:S02]  /*1040*/  SHF.R.U32.HI R16, RZ, R7, R16 ;  /* 0x00000007ff107219 */ /* 0x000fe40000011610 */
[----:B------:R-:W-:Y:S01]  /*1050*/  SEL R5, R20, R5, !P1 ;  /* 0x0000000514057207 */ /* 0x000fe20004800000 */
[----:B--2---:R-:W-:Y:S01]  /*1060*/  IMAD.HI.U32 R14, R12, R2, RZ ;  /* 0x000000020c0e7227 */ /* 0x004fe200078e00ff */
[----:B------:R-:W-:-:S02]  /*1070*/  SEL R7, R21, R16, !P2 ;  /* 0x0000001015077207 */ /* 0x000fc40005000000 */
[----:B------:R-:W-:Y:S01]  /*1080*/  IADD3 R13, PT, PT, -R5, RZ, RZ ;  /* 0x000000ff050d7210 */ /* 0x000fe20007ffe1ff */
[----:B------:R-:W-:Y:S01]  /*1090*/  IMAD.HI.U32 R6, R11, R2, RZ ;  /* 0x000000020b067227 */ /* 0x000fe200078e00ff */
[----:B------:R-:W-:-:S03]  /*10a0*/  @P0 SHF.R.U32.HI R12, RZ, R3, R14 ;  /* 0x00000003ff0c0219 */ /* 0x000fc6000001160e */
[----:B------:R-:W-:Y:S01]  /*10b0*/  IMAD R13, R4, R13, R20 ;  /* 0x0000000d040d7224 */ /* 0x000fe200078e0214 */
[----:B------:R-:W-:Y:S01]  /*10c0*/  @P0 SHF.R.U32.HI R11, RZ, R3, R6 ;  /* 0x00000003ff0b0219 */ /* 0x000fe20000011606 */
[----:B------:R-:W-:-:S04]  /*10d0*/  IMAD R12, R12, R9, RZ ;  /* 0x000000090c0c7224 */ /* 0x000fc800078e02ff */
[----:B------:R-:W-:Y:S01]  /*10e0*/  IMAD R6, R11, R9, RZ ;  /* 0x000000090b067224 */ /* 0x000fe200078e02ff */
[----:B------:R-:W-:-:S04]  /*10f0*/  ISETP.GE.AND P1, PT, R5, R12, PT ;  /* 0x0000000c0500720c */ /* 0x000fc80003f26270 */
[----:B------:R-:W-:Y:S01]  /*1100*/  ISETP.GE.OR P1, PT, R7, R6, P1 ;  /* 0x000000060700720c */ /* 0x000fe20000f26670 */
[----:B------:R-:W-:-:S05]  /*1110*/  IMAD.HI.U32 R6, R5, R2, RZ ;  /* 0x0000000205067227 */ /* 0x000fca00078e00ff */
[----:B------:R-:W-:-:S04]  /*1120*/  SHF.R.U32.HI R6, RZ, R3, R6 ;  /* 0x00000003ff067219 */ /* 0x000fc80000011606 */
[----:B------:R-:W-:-:S03]  /*1130*/  SEL R6, R5, R6, !P0 ;  /* 0x0000000605067207 */ /* 0x000fc60004000000 */
[----:B------:R-:W-:Y:S01]  /*1140*/  @!P1 IMAD.HI.U32 R8, R7, R2, RZ ;  /* 0x0000000207089227 */ /* 0x000fe200078e00ff */
[----:B------:R-:W-:-:S04]  /*1150*/  IADD3 R2, PT, PT, -R6, RZ, RZ ;  /* 0x000000ff06027210 */ /* 0x000fc80007ffe1ff */
[----:B------:R-:W-:Y:S01]  /*1160*/  @!P1 SHF.R.U32.HI R8, RZ, R3, R8 ;  /* 0x00000003ff089219 */ /* 0x000fe20000011608 */
[----:B------:R-:W-:-:S03]  /*1170*/  IMAD R2, R9, R2, R5 ;  /* 0x0000000209027224 */ /* 0x000fc600078e0205 */
[----:B------:R-:W-:-:S05]  /*1180*/  @!P1 SEL R3, R7, R8, !P0 ;  /* 0x0000000807039207 */ /* 0x000fca0004000000 */
[--C-:B------:R-:W-:Y:S02]  /*1190*/  @!P1 IMAD.IADD R6, R6, 0x1, -R3.reuse ;  /* 0x0000000106069824 */ /* 0x100fe400078e0a03 */
[----:B------:R-:W-:Y:S01]  /*11a0*/  @!P1 IMAD R3, R2, R11, R3 ;  /* 0x0000000b02039224 */ /* 0x000fe200078e0203 */
[----:B------:R-:W-:Y:S01]  /*11b0*/  IADD3 R2, PT, PT, -R7, RZ, RZ ;  /* 0x000000ff07027210 */ /* 0x000fe20007ffe1ff */
[----:B------:R-:W-:Y:S02]  /*11c0*/  @!P1 IMAD R5, R6, R9, R7 ;  /* 0x0000000906059224 */ /* 0x000fe400078e0207 */
[----:B------:R-:W-:Y:S02]  /*11d0*/  @!P1 IMAD.MOV.U32 R7, RZ, RZ, R3 ;  /* 0x000000ffff079224 */ /* 0x000fe400078e0003 */
[----:B------:R-:W-:Y:S02]  /*11e0*/  IMAD R2, R10, R2, R21 ;  /* 0x000000020a027224 */ /* 0x000fe400078e0215 */
[----:B------:R-:W-:-:S02]  /*11f0*/  IMAD R20, R5, R4, R13 ;  /* 0x0000000405147224 */ /* 0x000fc400078e020d */
[----:B------:R-:W-:Y:S02]  /*1200*/  IMAD R21, R7, R10, R2 ;  /* 0x0000000a07157224 */ /* 0x000fe400078e0202 */
.L_x_15:
[----:B------:R-:W1:Y:S01]  /*1210*/  LDCU UR4, c[0x0][0xb30] ;  /* 0x00016600ff0477ac */ /* 0x000e620008000800 */
[----:B------:R-:W2:Y:S08]  /*1220*/  S2UR UR37, SR_CgaCtaId ;  /* 0x00000000002579c3 */ /* 0x000eb00000008800 */
[----:B------:R-:W3:Y:S01]  /*1230*/  LDC R72, c[0x0][0xb24] ;  /* 0x0002c900ff487b82 */ /* 0x000ee20000000800 */
[----:B-1----:R-:W-:-:S09]  /*1240*/  UISETP.NE.AND UP1, UPT, UR4, 0x1, UPT ;  /* 0x000000010400788c */ /* 0x002fd2000bf25270 */
[----:B--2---:R-:W-:Y:S05]  /*1250*/  BRA.U UP1, `(.L_x_16) ;  /* 0x0000000101407547 */ /* 0x004fea000b800000 */
[----:B------:R-:W1:Y:S08]  /*1260*/  LDC.64 R4, c[0x0][0xb10] ;  /* 0x0002c400ff047b82 */ /* 0x000e700000000a00 */
[----:B------:R-:W2:Y:S08]  /*1270*/  LDC.64 R2, c[0x0][0xb18] ;  /* 0x0002c600ff027b82 */ /* 0x000eb00000000a00 */
[----:B------:R-:W4:Y:S08]  /*1280*/  LDC R6, c[0x0][0xb20] ;  /* 0x0002c800ff067b82 */ /* 0x000f300000000800 */
[----:B------:R-:W3:Y:S01]  /*1290*/  LDC R8, c[0x0][0xb0c] ;  /* 0x0002c300ff087b82 */ /* 0x000ee20000000800 */
[----:B-1----:R-:W-:-:S05]  /*12a0*/  IMAD.HI.U32 R4, R21, R4, RZ ;  /* 0x0000000415047227 */ /* 0x002fca00078e00ff */
[----:B------:R-:W-:Y:S01]  /*12b0*/  SHF.R.U32.HI R4, RZ, R5, R4 ;  /* 0x00000005ff047219 */ /* 0x000fe20000011604 */
[----:B--2---:R-:W-:Y:S01]  /*12c0*/  IMAD.HI.U32 R3, R20, R3, RZ ;  /* 0x0000000314037227 */ /* 0x004fe200078e00ff */
[----:B------:R-:W-:-:S04]  /*12d0*/  ISETP.NE.AND P0, PT, R2, 0x1, PT ;  /* 0x000000010200780c */ /* 0x000fc80003f05270 */
[----:B----4-:R-:W-:-:S04]  /*12e0*/  SHF.R.U32.HI R3, RZ, R6, R3 ;  /* 0x00000006ff037219 */ /* 0x010fc80000011603 */
[----:B------:R-:W-:Y:S02]  /*12f0*/  SEL R3, R20, R3, !P0 ;  /* 0x0000000314037207 */ /* 0x000fe40004000000 */
[----:B---3--:R-:W-:-:S04]  /*1300*/  ISETP.NE.AND P1, PT, R8, 0x1, PT ;  /* 0x000000010800780c */ /* 0x008fc80003f25270 */
[----:B------:R-:W-:-:S05]  /*1310*/  SEL R4, R21, R4, !P1 ;  /* 0x0000000415047207 */ /* 0x000fca0004800000 */
[----:B------:R-:W-:Y:S02]  /*1320*/  IMAD.IADD R5, R3, 0x1, -R4 ;  /* 0x0000000103057824 */ /* 0x000fe400078e0a04 */
[----:B------:R-:W-:Y:S02]  /*1330*/  IMAD.IADD R3, R4, 0x1, -R3 ;  /* 0x0000000104037824 */ /* 0x000fe400078e0a03 */
[----:B------:R-:W-:Y:S02]  /*1340*/  IMAD R21, R5, R8, R21 ;  /* 0x0000000805157224 */ /* 0x000fe400078e0215 */
[----:B------:R-:W-:-:S07]  /*1350*/  IMAD R20, R3, R2, R20 ;  /* 0x0000000203147224 */ /* 0x000fce00078e0214 */
.L_x_16:
[----:B------:R-:W-:Y:S01]  /*1360*/  BAR.SYNC.DEFER_BLOCKING 0x0 ;  /* 0x0000000000007b1d */ /* 0x000fe20000010000 */
[----:B------:R-:W-:Y:S01]  /*1370*/  UISETP.NE.AND UP1, UPT, UR8, 0x2, UPT ;  /* 0x000000020800788c */ /* 0x000fe2000bf25270 */
[----:B------:R-:W-:Y:S02]  /*1380*/  ISETP.NE.OR P5, PT, R0, 0x2, !P5 ;  /* 0x000000020000780c */ /* 0x000fe40006fa5670 */
[----:B------:R-:W-:-:S06]  /*1390*/  LOP3.LUT R2, R167, 0x1f, RZ, 0xc0, !PT ;  /* 0x0000001fa7027812 */ /* 0x000fcc00078ec0ff */
[----:B------:R-:W-:Y:S05]  /*13a0*/  BRA.U UP1, `(.L_x_17) ;  /* 0x0000001101a07547 */ /* 0x000fea000b800000 */
[----:B------:R-:W1:Y:S01]  /*13b0*/  LDCU UR13, c[0x0][0x38c] ;  /* 0x00007180ff0d77ac */ /* 0x000e620008000800 */
[----:B------:R-:W2:Y:S01]  /*13c0*/  LDC R9, c[0x0][0x370] ;  /* 0x0000dc00ff097b82 */ /* 0x000ea20000000800 */
[----:B------:R-:W-:Y:S01]  /*13d0*/  PLOP3.LUT P1, PT, PT, PT, UP2, 0x80, 0x8 ;  /* 0x000000000008781c */ /* 0x000fe20003f2f028 */
[----:B------:R-:W-:Y:S01]  /*13e0*/  HFMA2 R12, -RZ, RZ, 0, 0 ;  /* 0x00000000ff0c7431 */ /* 0x000fe200000001ff */
[----:B------:R-:W-:Y:S01]  /*13f0*/  ISETP.EQ.OR P4, PT, R2, RZ, P5 ;  /* 0x000000ff0200720c */ /* 0x000fe20002f82670 */
[----:B------:R-:W-:Y:S01]  /*1400*/  IMAD.MOV.U32 R15, RZ, RZ, 0x1 ;  /* 0x00000001ff0f7424 */ /* 0x000fe200078e00ff */
[----:B------:R-:W-:Y:S01]  /*1410*/  PLOP3.LUT P1, PT, P1, PT, PT, 0x8, 0x80 ;  /* 0x000000000080781c */ /* 0x000fe20000f2e170 */
[----:B------:R-:W-:Y:S01]  /*1420*/  IMAD.MOV.U32 R14, RZ, RZ, RZ ;  /* 0x000000ffff0e7224 */ /* 0x000fe200078e00ff */
[----:B------:R-:W-:Y:S01]  /*1430*/  MOV R8, 0x1 ;  /* 0x0000000100087802 */ /* 0x000fe20000000f00 */
[----:B------:R-:W4:Y:S01]  /*1440*/  LDC R0, c[0x0][0x374] ;  /* 0x0000dd00ff007b82 */ /* 0x000f220000000800 */
[----:B------:R-:W-:Y:S01]  /*1450*/  IMAD.MOV.U32 R10, RZ, RZ, RZ ;  /* 0x000000ffff0a7224 */ /* 0x000fe200078e00ff */
[----:B------:R-:W2:Y:S01]  /*1460*/  LDCU.64 UR22, c[0x0][0x348] ;  /* 0x00006900ff1677ac */ /* 0x000ea20008000a00 */
[----:B------:R-:W-:Y:S01]  /*1470*/  UMOV UR6, URZ ;  /* 0x000000ff00067c82 */ /* 0x000fe20008000000 */
[----:B-1----:R-:W-:-:S04]  /*1480*/  UIADD3 UR5, UPT, UPT, UR13, 0x7f, URZ ;  /* 0x0000007f0d057890 */ /* 0x002fc8000fffe0ff */
[----:B------:R-:W-:-:S04]  /*1490*/  USHF.R.S32.HI UR4, URZ, 0x1f, UR5 ;  /* 0x0000001fff047899 */ /* 0x000fc80008011405 */
[----:B------:R-:W-:-:S04]  /*14a0*/  ULEA.HI UR4, UR4, UR5, URZ, 0x7 ;  /* 0x0000000504047291 */ /* 0x000fc8000f8f38ff */
[----:B------:R-:W-:Y:S02]  /*14b0*/  USHF.R.S32.HI UR15, URZ, 0x7, UR4 ;  /* 0x00000007ff0f7899 */ /* 0x000fe40008011404 */
[----:B------:R-:W-:Y:S02]  /*14c0*/  UIADD3 UR4, UPT, UPT, UR13, -0x1, URZ ;  /* 0xffffffff0d047890 */ /* 0x000fe4000fffe0ff */
[----:B------:R-:W-:Y:S02]  /*14d0*/  UISETP.LT.U32.AND UP0, UPT, UR15, 0x6, UPT ;  /* 0x000000060f00788c */ /* 0x000fe4000bf01070 */
[----:B------:R-:W-:Y:S02]  /*14e0*/  UISETP.GE.U32.AND UP1, UPT, UR4, -0xff, UPT ;  /* 0xffffff010400788c */ /* 0x000fe4000bf26070 */
[----:B------:R-:W-:Y:S02]  /*14f0*/  USEL UR14, UR15, 0x6, UP0 ;  /* 0x000000060f0e7887 */ /* 0x000fe40008000000 */
[----:B------:R-:W-:-:S02]  /*1500*/  UIADD3 UR13, UPT, UPT, UR13, 0xfe, URZ ;  /* 0x000000fe0d0d7890 */ /* 0x000fc4000fffe0ff */
[----:B------:R-:W-:Y:S02]  /*1510*/  UIADD3 UR5, UPT, UPT, UR14, -0x1, URZ ;  /* 0xffffffff0e057890 */ /* 0x000fe4000fffe0ff */
[----:B------:R-:W-:-:S03]  /*1520*/  UIADD3 UR7, UPT, UPT, UR15, -UR14, URZ ;  /* 0x8000000e0f077290 */ /* 0x000fc6000fffe0ff */
[----:B------:R-:W-:-:S04]  /*1530*/  @UP1 UIADD3 UR5, UPT, UPT, UR14, URZ, URZ ;  /* 0x000000ff0e051290 */ /* 0x000fc8000fffe0ff */
[----:B--2---:R-:W-:-:S12]  /*1540*/  UIADD3 UR5, UPT, UPT, UR5, 0x1, URZ ;  /* 0x0000000105057890 */ /* 0x004fd8000fffe0ff */
.L_x_35:
[----:B------:R-:W-:Y:S01]  /*1550*/  UISETP.NE.AND UP0, UPT, UR37, URZ, UPT ;  /* 0x000000ff2500728c */ /* 0x000fe2000bf05270 */
[----:B------:R-:W1:Y:S08]  /*1560*/  S2UR UR37, SR_CgaCtaId ;  /* 0x00000000002579c3 */ /* 0x000e700000008800 */
[----:B------:R-:W-:Y:S05]  /*1570*/  BRA.U UP0, `(.L_x_18) ;  /* 0x0000000100347547 */ /* 0x000fea000b800000 */
[----:B------:R-:W2:Y:S01]  /*1580*/  S2R R2, SR_CgaCtaId ;  /* 0x0000000000027919 */ /* 0x000ea20000008800 */
[----:B------:R-:W-:-:S04]  /*1590*/  MOV R3, 0x400 ;  /* 0x0000040000037802 */ /* 0x000fc80000000f00 */
[----:B--2---:R-:W-:Y:S02]  /*15a0*/  LEA R3, R2, R3, 0x18 ;  /* 0x0000000302037211 */ /* 0x004fe400078ec0ff */
[----:B------:R-:W-:-:S03]  /*15b0*/  SHF.L.U32 R2, R8, 0x1f, RZ ;  /* 0x0000001f08027819 */ /* 0x000fc600000006ff */
[----:B------:R-:W-:-:S04]  /*15c0*/  IMAD R3, R10, 0x8, R3 ;  /* 0x000000080a037824 */ /* 0x000fc800078e0203 */
[----:B------:R-:W2:Y:S02]  /*15d0*/  SYNCS.PHASECHK.TRANS64.TRYWAIT P0, [R3+URZ+0x100], R2 ;  /* 0x00010002030075a7 */ /* 0x000ea400080011ff */
[----:B--2---:R-:W-:Y:S05]  /*15e0*/  @!P0 BRA `(.L_x_19) ;  /* 0x0000006c00988947 */ /* 0x004fea0003800000 */
.L_x_107:
[----:B------:R-:W-:Y:S01]  /*15f0*/  VIADD R10, R10, 0x1 ;  /* 0x000000010a0a7836 */ /* 0x000fe20000000000 */
[----:B------:R2:W-:Y:S04]  /*1600*/  SYNCS.ARRIVE.TRANS64.A1T0 RZ, [R3+URZ+0xf0], RZ ;  /* 0x0000f0ff03ff79a7 */ /* 0x0005e800081000ff */
[----:B------:R-:W-:-:S04]  /*1610*/  ISETP.NE.AND P0, PT, R10, 0x2, PT ;  /* 0x000000020a00780c */ /* 0x000fc80003f05270 */
[----:B------:R-:W-:Y:S02]  /*1620*/  SEL R10, R10, RZ, P0 ;  /* 0x000000ff0a0a7207 */ /* 0x000fe40000000000 */
[----:B--2---:R-:W-:-:S04]  /*1630*/  SEL R3, RZ, 0x1, P0 ;  /* 0x00000001ff037807 */ /* 0x004fc80000000000 */
[----:B------:R-:W-:-:S07]  /*1640*/  LOP3.LUT R8, R8, R3, RZ, 0x3c, !PT ;  /* 0x0000000308087212 */ /* 0x000fce00078e3cff */
.L_x_18:
[----:B------:R-:W-:Y:S01]  /*1650*/  UMOV UR4, 0x400 ;  /* 0x0000040000047882 */ /* 0x000fe20000000000 */
[----:B------:R-:W-:Y:S01]  /*1660*/  SHF.L.U32 R2, R15, 0x1f, RZ ;  /* 0x0000001f0f027819 */ /* 0x000fe200000006ff */
[----:B-1----:R-:W-:Y:S01]  /*1670*/  ULEA UR4, UR37, UR4, 0x18 ;  /* 0x0000000425047291 */ /* 0x002fe2000f8ec0ff */
[----:B------:R-:W-:Y:S01]  /*1680*/  R2UR UR35, R21 ;  /* 0x00000000152372ca */ /* 0x000fe200000e0000 */
[----:B------:R-:W-:Y:S01]  /*1690*/  UISETP.GE.U32.AND UP0, UPT, UR13, 0xff, UPT ;  /* 0x000000ff0d00788c */ /* 0x000fe2000bf06070 */
[----:B------:R-:W-:Y:S01]  /*16a0*/  R2UR UR11, R20 ;  /* 0x00000000140b72ca */ /* 0x000fe200000e0000 */
[----:B------:R-:W-:Y:S01]  /*16b0*/  ULEA UR8, UR6, UR4, 0x3 ;  /* 0x0000000406087291 */ /* 0x000fe2000f8e18ff */
[----:B------:R-:W-:-:S08]  /*16c0*/  UMOV UR24, URZ ;  /* 0x000000ff00187c82 */ /* 0x000fd00008000000 */
[----:B------:R1:W2:Y:S01]  /*16d0*/  SYNCS.PHASECHK.TRANS64.TRYWAIT P0, [UR8+0x30], R2 ;  /* 0x00003002ff0075a7 */ /* 0x0002a20008001108 */
[----:B------:R-:W-:Y:S02]  /*16e0*/  USHF.L.U32 UR35, UR35, 0x7, URZ ;  /* 0x0000000723237899 */ /* 0x000fe400080006ff */
[----:B------:R-:W-:Y:S01]  /*16f0*/  USHF.L.U32 UR11, UR11, 0x7, URZ ;  /* 0x000000070b0b7899 */ /* 0x000fe200080006ff */
[----:B------:R-:W-:Y:S11]  /*1700*/  BRA.U !UP0, `(.L_x_20) ;  /* 0x0000000108a47547 */ /* 0x000ff6000b800000 */
[----:B------:R-:W-:Y:S01]  /*1710*/  UMOV UR16, URZ ;  /* 0x000000ff00107c82 */ /* 0x000fe20008000000 */
[----:B------:R-:W-:-:S05]  /*1720*/  UMOV UR17, UR6 ;  /* 0x0000000600117c82 */ /* 0x000fca0008000000 */
.L_x_25:
[----:B-1----:R-:W-:Y:S01]  /*1730*/  ULEA UR33, UR17, UR4, 0x3 ;  /* 0x0000000411217291 */ /* 0x002fe2000f8e18ff */
[----:B--2---:R-:W-:Y:S01]  /*1740*/  @!P5 MOV R3, 0x8000 ;  /* 0x000080000003d802 */ /* 0x004fe20000000f00 */
[----:B--2---:R-:W-:Y:S10]  /*1750*/  @P0 BRA `(.L_x_21) ;  /* 0x00000000000c0947 */ /* 0x004ff40003800000 */
[----:B------:R-:W-:-:S04]  /*1760*/  SHF.L.U32 R5, R15, 0x1f, RZ ;  /* 0x0000001f0f057819 */ /* 0x000fc800000006ff */
[----:B------:R-:W2:Y:S02]  /*1770*/  SYNCS.PHASECHK.TRANS64.TRYWAIT P0, [UR33+0x30], R5 ;  /* 0x00003005ff0075a7 */ /* 0x000ea40008001121 */
[----:B--2---:R-:W-:Y:S05]  /*1780*/  @!P0 BRA `(.L_x_22) ;  /* 0x0000006c00448947 */ /* 0x004fea0003800000 */
.L_x_21:
[----:B------:R2:W-:Y:S01]  /*1790*/  @!P5 SYNCS.ARRIVE.TRANS64 RZ, [UR33], R3 ;  /* 0x00000003ffffd9a7 */ /* 0x0005e20008000021 */
[----:B------:R-:W-:Y:S04]  /*17a0*/  BSSY.RECONVERGENT B0, `(.L_x_23) ;  /* 0x0000003000007945 */ /* 0x000fe80003800200 */
[----:B------:R-:W-:Y:S05]  /*17b0*/  @P4 BRA `(.L_x_24) ;  /* 0x0000000000044947 */ /* 0x000fea0003800000 */
[----:B------:R-:W-:Y:S05]  /*17c0*/  BPT.TRAP 0x1 ;  /* 0x000000040000795c */ /* 0x000fea0000300000 */
.L_x_24:
[----:B------:R-:W-:Y:S05]  /*17d0*/  BSYNC.RECONVERGENT B0 ;  /* 0x0000000000007941 */ /* 0x000fea0003800200 */
.L_x_23:
[----:B------:R-:W-:Y:S02]  /*17e0*/  UIADD3 UR6, UPT, UPT, UR17, 0x1, URZ ;  /* 0x0000000111067890 */ /* 0x000fe4000fffe0ff */
[----:B------:R-:W-:Y:S02]  /*17f0*/  UIADD3 UR26, UP1, UPT, UR22, 0x80, URZ ;  /* 0x00000080161a7890 */ /* 0x000fe4000ff3e0ff */
[----:B------:R-:W-:Y:S02]  /*1800*/  UISETP.NE.AND UP0, UPT, UR6, 0x6, UPT ;  /* 0x000000060600788c */ /* 0x000fe4000bf05270 */
[----:B------:R-:W-:Y:S02]  /*1810*/  USHF.L.U32 UR34, UR16, 0x7, URZ ;  /* 0x0000000710227899 */ /* 0x000fe400080006ff */
[----:B------:R-:W-:Y:S02]  /*1820*/  USEL UR9, URZ, 0x1, UP0 ;  /* 0x00000001ff097887 */ /* 0x000fe40008000000 */
[----:B------:R-:W-:-:S02]  /*1830*/  USEL UR6, UR6, URZ, UP0 ;  /* 0x000000ff06067287 */ /* 0x000fc40008000000 */
[----:B------:R-:W-:Y:S02]  /*1840*/  UIADD3 UR20, UP0, UPT, UR22, 0x180, URZ ;  /* 0x0000018016147890 */ /* 0x000fe4000ff1e0ff */
[----:B------:R-:W-:Y:S01]  /*1850*/  ULEA UR8, UR6, UR4, 0x3 ;  /* 0x0000000406087291 */ /* 0x000fe2000f8e18ff */
[----:B------:R-:W-:Y:S01]  /*1860*/  LOP3.LUT R15, R15, UR9, RZ, 0x3c, !PT ;  /* 0x000000090f0f7c12 */ /* 0x000fe2000f8e3cff */
[----:B------:R-:W-:Y:S02]  /*1870*/  UIADD3.X UR27, UPT, UPT, URZ, UR23, URZ, UP1, !UPT ;  /* 0x00000017ff1b7290 */ /* 0x000fe40008ffe4ff */
[----:B------:R-:W-:Y:S01]  /*1880*/  UIADD3.X UR21, UPT, UPT, URZ, UR23, URZ, UP0, !UPT ;  /* 0x00000017ff157290 */ /* 0x000fe200087fe4ff */
[----:B-1----:R-:W-:Y:S01]  /*1890*/  SHF.L.U32 R2, R15, 0x1f, RZ ;  /* 0x0000001f0f027819 */ /* 0x002fe200000006ff */
[----:B------:R-:W-:Y:S01]  /*18a0*/  UMOV UR18, 0x0 ;  /* 0x0000000000127882 */ /* 0x000fe20000000000 */
[----:B------:R-:W-:Y:S01]  /*18b0*/  UMOV UR19, 0x10000000 ;  /* 0x1000000000137882 */ /* 0x000fe20000000000 */
[----:B------:R-:W-:Y:S01]  /*18c0*/  UMOV UR12, UR36 ;  /* 0x00000024000c7c82 */ /* 0x000fe20008000000 */
[----:B------:R1:W1:Y:S01]  /*18d0*/  SYNCS.PHASECHK.TRANS64.TRYWAIT P0, [UR8+0x30], R2 ;  /* 0x00003002ff0075a7 */ /* 0x0002620008001108 */
[----:B------:R-:W-:Y:S01]  /*18e0*/  ULEA UR8, UR17, UR4, 0xe ;  /* 0x0000000411087291 */ /* 0x000fe2000f8e70ff */
[----:B------:R-:W-:Y:S01]  /*18f0*/  UMOV UR9, UR33 ;  /* 0x0000002100097c82 */ /* 0x000fe20008000000 */
[----:B------:R-:W-:-:S02]  /*1900*/  UMOV UR10, UR34 ;  /* 0x00000022000a7c82 */ /* 0x000fc40008000000 */
[----:B------:R-:W-:Y:S02]  /*1910*/  UIADD3 UR32, UPT, UPT, UR8, 0x8400, URZ ;  /* 0x0000840008207890 */ /* 0x000fe4000fffe0ff */
[----:B------:R-:W-:Y:S02]  /*1920*/  UIADD3 UR8, UPT, UPT, UR8, 0x20400, URZ ;  /* 0x0002040008087890 */ /* 0x000fe4000fffe0ff */
[----:B------:R-:W-:Y:S01]  /*1930*/  UIADD3 UR16, UPT, UPT, UR16, 0x1, URZ ;  /* 0x0000000110107890 */ /* 0x000fe2000fffe0ff */
[----:B------:R-:W-:Y:S01]  /*1940*/  UMOV UR24, UR5 ;  /* 0x0000000500187c82 */ /* 0x000fe20008000000 */
[----:B------:R-:W-:Y:S02]  /*1950*/  UMOV UR17, UR6 ;  /* 0x0000000600117c82 */ /* 0x000fe40008000000 */
[----:B------:R-:W-:Y:S01]  /*1960*/  UISETP.NE.AND UP0, UPT, UR16, UR5, UPT ;  /* 0x000000051000728c */ /* 0x000fe2000bf05270 */
[----:B------:R1:W-:Y:S02]  /*1970*/  UTMALDG.3D [UR32], [UR26], desc[UR18] ;  /* 0x000012201a0075b4 */ /* 0x0003e40008011000 */
[----:B------:R1:W-:Y:S06]  /*1980*/  UTMALDG.3D [UR8], [UR20], desc[UR18] ;  /* 0x00001208140075b4 */ /* 0x0003ec0008011000 */
[----:B------:R-:W-:Y:S05]  /*1990*/  BRA.U UP0, `(.L_x_25) ;  /* 0xfffffffd00647547 */ /* 0x000fea000b83ffff */
.L_x_20:
[----:B-1----:R-:W-:Y:S01]  /*19a0*/  ULEA UR8, UR6, UR4, 0x3 ;  /* 0x0000000406087291 */ /* 0x002fe2000f8e18ff */
[----:B------:R-:W-:Y:S01]  /*19b0*/  SHF.L.U32 R2, R15, 0x1f, RZ ;  /* 0x0000001f0f027819 */ /* 0x000fe200000006ff */
[----:B------:R-:W-:Y:S01]  /*19c0*/  @!P1 SYNCS.ARRIVE.TRANS64.A1T0 RZ, [UR4+0x88], RZ ;  /* 0x000088ffffff99a7 */ /* 0x000fe20008100004 */
[----:B------:R-:W-:-:S06]  /*19d0*/  UISETP.GT.AND UP0, UPT, UR15, UR14, UPT ;  /* 0x0000000e0f00728c */ /* 0x000fcc000bf04270 */
[----:B--2---:R1:W2:Y:S03]  /*19e0*/  SYNCS.PHASECHK.TRANS64.TRYWAIT P0, [UR8+0x30], R2 ;  /* 0x00003002ff0075a7 */ /* 0x0042a60008001108 */
[----:B------:R-:W-:Y:S05]  /*19f0*/  BRA.U !UP0, `(.L_x_26) ;  /* 0x0000000108a87547 */ /* 0x000fea000b800000 */
[----:B------:R-:W-:Y:S01]  /*1a00*/  UIADD3 UR21, UPT, UPT, UR7, UR24, URZ ;  /* 0x0000001807157290 */ /* 0x000fe2000fffe0ff */
[----:B------:R-:W-:-:S11]  /*1a10*/  UMOV UR25, UR6 ;  /* 0x0000000600197c82 */ /* 0x000fd60008000000 */
.L_x_31:
[----:B-1----:R-:W-:Y:S01]  /*1a20*/  ULEA UR17, UR25, UR4, 0x3 ;  /* 0x0000000419117291 */ /* 0x002fe2000f8e18ff */
[----:B--2---:R-:W-:Y:S01]  /*1a30*/  @!P5 MOV R3, 0x8000 ;  /* 0x000080000003d802 */ /* 0x004fe20000000f00 */
[----:B--2---:R-:W-:Y:S10]  /*1a40*/  @P0 BRA `(.L_x_27) ;  /* 0x00000000000c0947 */ /* 0x004ff40003800000 */
[----:B------:R-:W-:-:S04]  /*1a50*/  SHF.L.U32 R5, R15, 0x1f, RZ ;  /* 0x0000001f0f057819 */ /* 0x000fc800000006ff */
[----:B------:R-:W2:Y:S02]  /*1a60*/  SYNCS.PHASECHK.TRANS64.TRYWAIT P0, [UR17+0x30], R5 ;  /* 0x00003005ff0075a7 */ /* 0x000ea40008001111 */
[----:B--2---:R-:W-:Y:S05]  /*1a70*/  @!P0 BRA `(.L_x_28) ;  /* 0x0000006800a08947 */ /* 0x004fea0003800000 */
.L_x_27:
[----:B------:R2:W-:Y:S01]  /*1a80*/  @!P5 SYNCS.ARRIVE.TRANS64 RZ, [UR17], R3 ;  /* 0x00000003ffffd9a7 */ /* 0x0005e20008000011 */
[----:B------:R-:W-:Y:S04]  /*1a90*/  BSSY.RECONVERGENT B0, `(.L_x_29) ;  /* 0x0000003000007945 */ /* 0x000fe80003800200 */
[----:B------:R-:W-:Y:S05]  /*1aa0*/  @P4 BRA `(.L_x_30) ;  /* 0x0000000000044947 */ /* 0x000fea0003800000 */
[----:B------:R-:W-:Y:S05]  /*1ab0*/  BPT.TRAP 0x1 ;  /* 0x000000040000795c */ /* 0x000fea0000300000 */
.L_x_30:
[----:B------:R-:W-:Y:S05]  /*1ac0*/  BSYNC.RECONVERGENT B0 ;  /* 0x0000000000007941 */ /* 0x000fea0003800200 */
.L_x_29:
        /* <DEDUP_REMOVED lines=20> */
[----:B------:R-:W-:Y:S01]  /*1c10*/  UIADD3 UR8, UPT, UPT, UR8, 0x20400, URZ ;  /* 0x0002040008087890 */ /* 0x000fe2000fffe0ff */
[----:B------:R-:W-:Y:S01]  /*1c20*/  UMOV UR9, UR17 ;  /* 0x0000001100097c82 */ /* 0x000fe20008000000 */
[----:B------:R-:W-:Y:S01]  /*1c30*/  UMOV UR10, UR18 ;  /* 0x00000012000a7c82 */ /* 0x000fe20008000000 */
[----:B------:R-:W-:Y:S01]  /*1c40*/  UIADD3 UR24, UPT, UPT, UR24, 0x1, URZ ;  /* 0x0000000118187890 */ /* 0x000fe2000fffe0ff */
[----:B------:R-:W-:-:S03]  /*1c50*/  UMOV UR25, UR6 ;  /* 0x0000000600197c82 */ /* 0x000fc60008000000 */
[----:B------:R1:W-:Y:S01]  /*1c60*/  UTMALDG.3D [UR16], [UR30], desc[UR26] ;  /* 0x00001a101e0075b4 */ /* 0x0003e20008011000 */
[----:B------:R-:W-:Y:S01]  /*1c70*/  UISETP.NE.AND UP0, UPT, UR24, UR21, UPT ;  /* 0x000000151800728c */ /* 0x000fe2000bf05270 */
[----:B------:R1:W-:Y:S08]  /*1c80*/  UTMALDG.3D [UR8], [UR28], desc[UR26] ;  /* 0x00001a081c0075b4 */ /* 0x0003f00008011000 */
[----:B------:R-:W-:Y:S05]  /*1c90*/  BRA.U UP0, `(.L_x_31) ;  /* 0xfffffffd00607547 */ /* 0x000fea000b83ffff */
.L_x_26:
[----:B-1----:R-:W-:Y:S01]  /*1ca0*/  LEA R2, R14, UR4, 0x3 ;  /* 0x000000040e027c11 */ /* 0x002fe2000f8e18ff */
[----:B------:R-:W-:Y:S01]  /*1cb0*/  NOP ;  /* 0x0000000000007918 */ /* 0x000fe20000000000 */
[----:B--2---:R-:W-:Y:S02]  /*1cc0*/  SHF.L.U32 R3, R12, 0x1f, RZ ;  /* 0x0000001f0c037819 */ /* 0x004fe400000006ff */
[----:B------:R-:W-:Y:S02]  /*1cd0*/  LEA R4, R14, UR4, 0x4 ;  /* 0x000000040e047c11 */ /* 0x000fe4000f8e20ff */
[----:B------:R-:W1:Y:S02]  /*1ce0*/  SYNCS.PHASECHK.TRANS64.TRYWAIT P0, [R2+URZ+0x90], R3 ;  /* 0x00009003020075a7 */ /* 0x000e6400080011ff */
[----:B-1----:R-:W-:Y:S05]  /*1cf0*/  @!P0 BRA `(.L_x_32) ;  /* 0x0000006800188947 */ /* 0x002fea0003800000 */
.L_x_110:
[----:B------:R-:W2:Y:S01]  /*1d00*/  LDS.128 R4, [R4+0x120] ;  /* 0x0001200004047984 */ /* 0x000ea20000000c00 */
[----:B---3--:R-:W-:Y:S01]  /*1d10*/  ISETP.GE.AND P0, PT, R72, 0x1, PT ;  /* 0x000000014800780c */ /* 0x008fe20003f06270 */
[----:B-1----:R-:W-:Y:S01]  /*1d20*/  VIADD R2, R2, 0xa0 ;  /* 0x000000a002027836 */ /* 0x002fe20000000000 */
[----:B------:R-:W-:Y:S01]  /*1d30*/  @!PT LDS RZ, [RZ] ;  /* 0x00000000fffff984 */ /* 0x000fe20000000800 */
[----:B------:R-:W-:Y:S01]  /*1d40*/  @!PT LDS RZ, [RZ] ;  /* 0x00000000fffff984 */ /* 0x000fe20000000800 */
[----:B------:R-:W-:Y:S01]  /*1d50*/  @!PT LDS RZ, [RZ] ;  /* 0x00000000fffff984 */ /* 0x000fe20000000800 */
[----:B------:R-:W-:Y:S01]  /*1d60*/  @!PT LDS RZ, [RZ] ;  /* 0x00000000fffff984 */ /* 0x000fe20000000800 */
[----:B------:R1:W-:Y:S06]  /*1d70*/  MEMBAR.ALL.CTA ;  /* 0x0000000000007992 */ /* 0x0003ec0000008000 */
[----:B-1----:R-:W1:Y:S01]  /*1d80*/  FENCE.VIEW.ASYNC.S ;  /* 0x00000000000073c6 */ /* 0x002e620000000000 */
[----:B------:R-:W-:-:S04]  /*1d90*/  PRMT R2, RZ, 0x654, R2 ;  /* 0x00000654ff027816 */ /* 0x000fc80000000002 */
[----:B-1----:R1:W-:Y:S01]  /*1da0*/  SYNCS.ARRIVE.TRANS64.RED.A1T0 RZ, [R2+URZ], RZ ;  /* 0x000000ff02ff79a7 */ /* 0x0023e200081004ff */
[----:B--2---:R-:W-:-:S13]  /*1db0*/  LOP3.LUT P2, RZ, R6, 0x1, RZ, 0xc0, !PT ;  /* 0x0000000106ff7812 */ /* 0x004fda000784c0ff */
[----:B------:R-:W-:Y:S01]  /*1dc0*/  @P2 SHF.R.U32.HI R3, RZ, 0x10, R5 ;  /* 0x00000010ff032819 */ /* 0x000fe20000011605 */
[----:B------:R-:W-:Y:S01]  /*1dd0*/  VOTEU.ANY UP0, P2 ;  /* 0x0000000000ff7886 */ /* 0x000fe20001000100 */
[----:B------:R-:W-:Y:S02]  /*1de0*/  @P2 MOV R13, R4 ;  /* 0x00000004000d2202 */ /* 0x000fe40000000f00 */
[----:B------:R-:W-:Y:S02]  /*1df0*/  @P2 R2UR.BROADCAST UR8, R3 ;  /* 0x00000000030822ca */ /* 0x000fe400008e0000 */
[----:B------:R-:W-:-:S11]  /*1e00*/  @P2 LOP3.LUT R11, R5, 0xffff, RZ, 0xc0, !PT ;  /* 0x0000ffff050b2812 */ /* 0x000fd600078ec0ff */
[----:B------:R-:W-:Y:S01]  /*1e10*/  @UP0 UMOV UR36, UR8 ;  /* 0x0000000800240c82 */ /* 0x000fe20008000000 */
[----:B-1----:R-:W-:Y:S05]  /*1e20*/  @!P0 BRA `(.L_x_33) ;  /* 0x0000000000b88947 */ /* 0x002fea0003800000 */
[----:B------:R-:W4:Y:S01]  /*1e30*/  LDC.64 R4, c[0x0][0xb18] ;  /* 0x0002c600ff047b82 */ /* 0x000f220000000a00 */
[----:B------:R-:W-:-:S07]  /*1e40*/  ISETP.NE.AND P3, PT, R72, 0x1, PT ;  /* 0x000000014800780c */ /* 0x000fce0003f65270 */
[----:B------:R-:W1:Y:S08]  /*1e50*/  LDC.64 R6, c[0x0][0xb10] ;  /* 0x0002c400ff067b82 */ /* 0x000e700000000a00 */
[----:B------:R-:W2:Y:S08]  /*1e60*/  LDC R16, c[0x0][0xb20] ;  /* 0x0002c800ff107b82 */ /* 0x000eb00000000800 */
[----:B------:R-:W3:Y:S01]  /*1e70*/  LDC R18, c[0x0][0xb0c] ;  /* 0x0002c300ff127b82 */ /* 0x000ee20000000800 */
[----:B----4-:R-:W-:Y:S01]  /*1e80*/  IMAD.HI.U32 R17, R0, R5, RZ ;  /* 0x0000000500117227 */ /* 0x010fe200078e00ff */
[----:B------:R-:W-:-:S03]  /*1e90*/  ISETP.NE.AND P0, PT, R4, 0x1, PT ;  /* 0x000000010400780c */ /* 0x000fc60003f05270 */
[----:B------:R-:W-:-:S03]  /*1ea0*/  IMAD.HI.U32 R5, R11, R5, RZ ;  /* 0x000000050b057227 */ /* 0x000fc600078e00ff */
[----:B------:R-:W4:Y:S01]  /*1eb0*/  LDC.64 R2, c[0x0][0xb28] ;  /* 0x0002ca00ff027b82 */ /* 0x000f220000000a00 */
[----:B-1----:R-:W-:-:S04]  /*1ec0*/  IMAD.HI.U32 R20, R9, R6, RZ ;  /* 0x0000000609147227 */ /* 0x002fc800078e00ff */
[----:B------:R-:W-:Y:S01]  /*1ed0*/  IMAD.HI.U32 R22, R13, R6, RZ ;  /* 0x000000060d167227 */ /* 0x000fe200078e00ff */
[----:B------:R-:W-:Y:S02]  /*1ee0*/  SHF.R.U32.HI R20, RZ, R7, R20 ;  /* 0x00000007ff147219 */ /* 0x000fe40000011614 */
[-C--:B--2---:R-:W-:Y:S02]  /*1ef0*/  SHF.R.U32.HI R17, RZ, R16.reuse, R17 ;  /* 0x00000010ff117219 */ /* 0x084fe40000011611 */
[----:B------:R-:W-:Y:S02]  /*1f00*/  SHF.R.U32.HI R16, RZ, R16, R5 ;  /* 0x00000010ff107219 */ /* 0x000fe40000011605 */
[----:B------:R-:W-:Y:S02]  /*1f10*/  SEL R17, R0, R17, !P0 ;  /* 0x0000001100117207 */ /* 0x000fe40004000000 */
[----:B------:R-:W-:Y:S02]  /*1f20*/  SHF.R.U32.HI R22, RZ, R7, R22 ;  /* 0x00000007ff167219 */ /* 0x000fe40000011616 */
[----:B---3--:R-:W-:-:S02]  /*1f30*/  ISETP.NE.AND P1, PT, R18, 0x1, PT ;  /* 0x000000011200780c */ /* 0x008fc40003f25270 */
[----:B------:R-:W-:Y:S02]  /*1f40*/  SEL R5, R11, R16, !P0 ;  /* 0x000000100b057207 */ /* 0x000fe40004000000 */
[----:B------:R-:W-:Y:S02]  /*1f50*/  SEL R19, R9, R20, !P1 ;  /* 0x0000001409137207 */ /* 0x000fe40004800000 */
[----:B------:R-:W-:Y:S01]  /*1f60*/  SEL R7, R13, R22, !P1 ;  /* 0x000000160d077207 */ /* 0x000fe20004800000 */
[----:B----4-:R-:W-:-:S04]  /*1f70*/  IMAD.HI.U32 R20, R17, R2, RZ ;  /* 0x0000000211147227 */ /* 0x010fc800078e00ff */
[----:B------:R-:W-:Y:S01]  /*1f80*/  IMAD.HI.U32 R6, R19, R2, RZ ;  /* 0x0000000213067227 */ /* 0x000fe200078e00ff */
[----:B------:R-:W-:-:S04]  /*1f90*/  @P3 SHF.R.U32.HI R17, RZ, R3, R20 ;  /* 0x00000003ff113219 */ /* 0x000fc80000011614 */
        /* <DEDUP_REMOVED lines=8> */
[----:B------:R-:W-:-:S04]  /*2020*/  @!P0 IMAD.HI.U32 R16, R7, R2, RZ ;  /* 0x0000000207108227 */ /* 0x000fc800078e00ff */
[----:B------:R-:W-:Y:S01]  /*2030*/  IMAD.MOV R2, RZ, RZ, -R6 ;  /* 0x000000ffff027224 */ /* 0x000fe200078e0a06 */
[----:B------:R-:W-:-:S03]  /*2040*/  @!P0 SHF.R.U32.HI R16, RZ, R3, R16 ;  /* 0x00000003ff108219 */ /* 0x000fc60000011610 */
[----:B------:R-:W-:Y:S01]  /*2050*/  IMAD R2, R72, R2, R5 ;  /* 0x0000000248027224 */ /* 0x000fe200078e0205 */
[----:B------:R-:W-:Y:S02]  /*2060*/  @!P0 SEL R3, R7, R16, !P3 ;  /* 0x0000001007038207 */ /* 0x000fe40005800000 */
[----:B------:R-:W-:-:S03]  /*2070*/  IADD3 R16, PT, PT, -R5, RZ, RZ ;  /* 0x000000ff05107210 */ /* 0x000fc60007ffe1ff */
[--C-:B------:R-:W-:Y:S02]  /*2080*/  @!P0 IMAD.IADD R6, R6, 0x1, -R3.reuse ;  /* 0x0000000106068824 */ /* 0x100fe400078e0a03 */
[----:B------:R-:W-:Y:S01]  /*2090*/  @!P0 IMAD R3, R2, R19, R3 ;  /* 0x0000001302038224 */ /* 0x000fe200078e0203 */
[----:B------:R-:W-:Y:S01]  /*20a0*/  IADD3 R2, PT, PT, -R7, RZ, RZ ;  /* 0x000000ff07027210 */ /* 0x000fe20007ffe1ff */
[----:B------:R-:W-:Y:S02]  /*20b0*/  @!P0 IMAD R5, R72, R6, R7 ;  /* 0x0000000648058224 */ /* 0x000fe400078e0207 */
[----:B------:R-:W-:Y:S02]  /*20c0*/  IMAD R11, R4, R16, R11 ;  /* 0x00000010040b7224 */ /* 0x000fe400078e020b */
[----:B------:R-:W-:Y:S02]  /*20d0*/  @!P0 IMAD.MOV.U32 R7, RZ, RZ, R3 ;  /* 0x000000ffff078224 */ /* 0x000fe400078e0003 */
[----:B------:R-:W-:-:S02]  /*20e0*/  IMAD R2, R18, R2, R13 ;  /* 0x0000000212027224 */ /* 0x000fc400078e020d */
[----:B------:R-:W-:Y:S02]  /*20f0*/  IMAD R11, R5, R4, R11 ;  /* 0x00000004050b7224 */ /* 0x000fe400078e020b */
[----:B------:R-:W-:Y:S02]  /*2100*/  IMAD R13, R7, R18, R2 ;  /* 0x00000012070d7224 */ /* 0x000fe400078e0202 */
.L_x_33:
[----:B------:R-:W1:Y:S02]  /*2110*/  LDCU UR8, c[0x0][0xb30] ;  /* 0x00016600ff0877ac */ /* 0x000e640008000800 */
[----:B-1----:R-:W-:-:S09]  /*2120*/  UISETP.NE.AND UP0, UPT, UR8, 0x1, UPT ;  /* 0x000000010800788c */ /* 0x002fd2000bf05270 */
[----:B------:R-:W-:Y:S05]  /*2130*/  BRA.U UP0, `(.L_x_34) ;  /* 0x0000000100407547 */ /* 0x000fea000b800000 */
[----:B------:R-:W1:Y:S08]  /*2140*/  LDC.64 R4, c[0x0][0xb10] ;  /* 0x0002c400ff047b82 */ /* 0x000e700000000a00 */
[----:B------:R-:W2:Y:S08]  /*2150*/  LDC.64 R2, c[0x0][0xb18] ;  /* 0x0002c600ff027b82 */ /* 0x000eb00000000a00 */
[----:B------:R-:W3:Y:S08]  /*2160*/  LDC R6, c[0x0][0xb20] ;  /* 0x0002c800ff067b82 */ /* 0x000ef00000000800 */
[----:B------:R-:W4:Y:S01]  /*2170*/  LDC R16, c[0x0][0xb0c] ;  /* 0x0002c300ff107b82 */ /* 0x000f220000000800 */
[----:B-1----:R-:W-:-:S05]  /*2180*/  IMAD.HI.U32 R4, R13, R4, RZ ;  /* 0x000000040d047227 */ /* 0x002fca00078e00ff */
[----:B------:R-:W-:Y:S01]  /*2190*/  SHF.R.U32.HI R4, RZ, R5, R4 ;  /* 0x00000005ff047219 */ /* 0x000fe20000011604 */
[----:B--2---:R-:W-:Y:S01]  /*21a0*/  IMAD.HI.U32 R3, R11, R3, RZ ;  /* 0x000000030b037227 */ /* 0x004fe200078e00ff */
[----:B------:R-:W-:-:S04]  /*21b0*/  ISETP.NE.AND P0, PT, R2, 0x1, PT ;  /* 0x000000010200780c */ /* 0x000fc80003f05270 */
[----:B---3--:R-:W-:-:S04]  /*21c0*/  SHF.R.U32.HI R6, RZ, R6, R3 ;  /* 0x00000006ff067219 */ /* 0x008fc80000011603 */
[----:B------:R-:W-:Y:S02]  /*21d0*/  SEL R3, R11, R6, !P0 ;  /* 0x000000060b037207 */ /* 0x000fe40004000000 */
[----:B----4-:R-:W-:-:S04]  /*21e0*/  ISETP.NE.AND P1, PT, R16, 0x1, PT ;  /* 0x000000011000780c */ /* 0x010fc80003f25270 */
[----:B------:R-:W-:-:S05]  /*21f0*/  SEL R4, R13, R4, !P1 ;  /* 0x000000040d047207 */ /* 0x000fca0004800000 */
[----:B------:R-:W-:Y:S02]  /*2200*/  IMAD.IADD R5, R3, 0x1, -R4 ;  /* 0x0000000103057824 */ /* 0x000fe400078e0a04 */
[----:B------:R-:W-:Y:S02]  /*2210*/  IMAD.IADD R3, R4, 0x1, -R3 ;  /* 0x0000000104037824 */ /* 0x000fe400078e0a03 */
[----:B------:R-:W-:Y:S02]  /*2220*/  IMAD R13, R5, R16, R13 ;  /* 0x00000010050d7224 */ /* 0x000fe400078e020d */
[----:B------:R-:W-:-:S07]  /*2230*/  IMAD R11, R3, R2, R11 ;  /* 0x00000002030b7224 */ /* 0x000fce00078e020b */
.L_x_34:
[----:B------:R-:W-:Y:S01]  /*2240*/  VIADD R14, R14, 0x1 ;  /* 0x000000010e0e7836 */ /* 0x000fe20000000000 */
[----:B------:R-:W-:Y:S01]  /*2250*/  PLOP3.LUT P1, PT, PT, PT, PT, 0x80, 0x8 ;  /* 0x000000000008781c */ /* 0x000fe20003f2f070 */
[----:B------:R-:W-:Y:S02]  /*2260*/  IMAD.IADD R21, R13, 0x1, R152 ;  /* 0x000000010d157824 */ /* 0x000fe400078e0298 */
[----:B------:R-:W-:Y:S01]  /*2270*/  IMAD.IADD R20, R11, 0x1, R150 ;  /* 0x000000010b147824 */ /* 0x000fe200078e0296 */
[----:B------:R-:W-:-:S04]  /*2280*/  ISETP.NE.AND P0, PT, R14, 0x2, PT ;  /* 0x000000020e00780c */ /* 0x000fc80003f05270 */
[----:B------:R-:W-:Y:S02]  /*2290*/  SEL R3, RZ, 0x1, P0 ;  /* 0x00000001ff037807 */ /* 0x000fe40000000000 */
[----:B------:R-:W-:Y:S02]  /*22a0*/  SEL R14, R14, RZ, P0 ;  /* 0x000000ff0e0e7207 */ /* 0x000fe40000000000 */
[----:B------:R-:W-:Y:S01]  /*22b0*/  LOP3.LUT R12, R12, R3, RZ, 0x3c, !PT ;  /* 0x000000030c0c7212 */ /* 0x000fe200078e3cff */
[----:B------:R-:W-:Y:S06]  /*22c0*/  @P2 BRA `(.L_x_35) ;  /* 0xfffffff000a02947 */ /* 0x000fec000383ffff */
[----:B------:R-:W-:Y:S01]  /*22d0*/  UIADD3 UR4, UPT, UPT, UR4, 0x30, URZ ;  /* 0x0000003004047890 */ /* 0x000fe2000fffe0ff */
[----:B------:R-:W-:-:S03]  /*22e0*/  SHF.L.U32 R3, R15, 0x1f, RZ ;  /* 0x0000001f0f037819 */ /* 0x000fc600000006ff */
[----:B------:R-:W-:-:S09]  /*22f0*/  ULEA UR5, UR6, UR4, 0x3 ;  /* 0x0000000406057291 */ /* 0x000fd2000f8e18ff */
[----:B------:R-:W1:Y:S02]  /*2300*/  SYNCS.PHASECHK.TRANS64.TRYWAIT P0, [UR5], R3 ;  /* 0x00000003ff0075a7 */ /* 0x000e640008001105 */
[----:B-1----:R-:W-:Y:S05]  /*2310*/  @!P0 BRA `(.L_x_36) ;  /* 0x0000006000a48947 */ /* 0x002fea0003800000 */
.L_x_112:
[----:B------:R-:W-:-:S04]  /*2320*/  UIADD3 UR6, UPT, UPT, UR6, 0x1, URZ ;  /* 0x0000000106067890 */ /* 0x000fc8000fffe0ff */
[----:B------:R-:W-:-:S04]  /*2330*/  UISETP.NE.AND UP0, UPT, UR6, 0x6, UPT ;  /* 0x000000060600788c */ /* 0x000fc8000bf05270 */
[----:B------:R-:W-:Y:S02]  /*2340*/  USEL UR7, URZ, 0x1, UP0 ;  /* 0x00000001ff077887 */ /* 0x000fe40008000000 */
[----:B------:R-:W-:-:S04]  /*2350*/  USEL UR6, UR6, URZ, UP0 ;  /* 0x000000ff06067287 */ /* 0x000fc80008000000 */
[----:B------:R-:W-:Y:S01]  /*2360*/  ULEA UR5, UR6, UR4, 0x3 ;  /* 0x0000000406057291 */ /* 0x000fe2000f8e18ff */
[----:B------:R-:W-:-:S04]  /*2370*/  LOP3.LUT R2, R15, UR7, RZ, 0x3c, !PT ;  /* 0x000000070f027c12 */ /* 0x000fc8000f8e3cff */
[----:B-1----:R-:W-:-:S04]  /*2380*/  SHF.L.U32 R3, R2, 0x1f, RZ ;  /* 0x0000001f02037819 */ /* 0x002fc800000006ff */
[----:B------:R-:W1:Y:S02]  /*2390*/  SYNCS.PHASECHK.TRANS64.TRYWAIT P0, [UR5], R3 ;  /* 0x00000003ff0075a7 */ /* 0x000e640008001105 */
[----:B-1----:R-:W-:Y:S05]  /*23a0*/  @!P0 BRA `(.L_x_37) ;  /* 0x0000006000988947 */ /* 0x002fea0003800000 */
.L_x_114:
        /* <DEDUP_REMOVED lines=9> */
.L_x_116:
        /* <DEDUP_REMOVED lines=9> */
.L_x_118:
        /* <DEDUP_REMOVED lines=9> */
.L_x_120:
[----:B------:R-:W-:-:S04]  /*2560*/  UIADD3 UR6, UPT, UPT, UR6, 0x1, URZ ;  /* 0x0000000106067890 */ /* 0x000fc8000fffe0ff */
[----:B------:R-:W-:-:S04]  /*2570*/  UISETP.NE.AND UP0, UPT, UR6, 0x6, UPT ;  /* 0x000000060600788c */ /* 0x000fc8000bf05270 */
[----:B------:R-:W-:Y:S02]  /*2580*/  USEL UR5, URZ, 0x1, UP0 ;  /* 0x00000001ff057887 */ /* 0x000fe40008000000 */
[----:B------:R-:W-:-:S04]  /*2590*/  USEL UR6, UR6, URZ, UP0 ;  /* 0x000000ff06067287 */ /* 0x000fc80008000000 */
[----:B------:R-:W-:Y:S01]  /*25a0*/  ULEA UR6, UR6, UR4, 0x3 ;  /* 0x0000000406067291 */ /* 0x000fe2000f8e18ff */
[----:B-1----:R-:W-:-:S04]  /*25b0*/  LOP3.LUT R3, R2, UR5, RZ, 0x3c, !PT ;  /* 0x0000000502037c12 */ /* 0x002fc8000f8e3cff */
[----:B------:R-:W-:Y:S01]  /*25c0*/  SHF.L.U32 R3, R3, 0x1f, RZ ;  /* 0x0000001f03037819 */ /* 0x000fe200000006ff */
[----:B----4-:R-:W-:-:S07]  /*25d0*/  IMAD.U32 R0, RZ, RZ, UR6 ;  /* 0x00000006ff007e24 */ /* 0x010fce000f8e00ff */
.L_x_41:
[----:B-1----:R1:W2:Y:S02]  /*25e0*/  SYNCS.PHASECHK.TRANS64.TRYWAIT P0, [R0+URZ], R3 ;  /* 0x00000003000075a7 */ /* 0x0022a400080011ff */
[----:B--2---:R-:W-:Y:S05]  /*25f0*/  @!P0 NANOSLEEP.SYNCS 0x989680 ;  /* 0x009896800000895d */ /* 0x004fea0003900000 */
[----:B------:R-:W2:Y:S02]  /*2600*/  @!P0 SYNCS.PHASECHK.TRANS64 P0, [R0+URZ], R3 ;  /* 0x00000003000085a7 */ /* 0x000ea400080010ff */
[----:B--2---:R-:W-:Y:S05]  /*2610*/  @P0 EXIT ;  /* 0x000000000000094d */ /* 0x004fea0003800000 */
[----:B------:R-:W-:Y:S05]  /*2620*/  BRA `(.L_x_41) ;  /* 0xfffffffc00ec7947 */ /* 0x000fea000383ffff */
.L_x_17:
[----:B------:R-:W-:-:S04]  /*2630*/  UISETP.NE.AND UP1, UPT, UR37, URZ, UPT ;  /* 0x000000ff2500728c */ /* 0x000fc8000bf25270 */
[----:B------:R-:W-:-:S09]  /*2640*/  UISETP.NE.OR UP1, UPT, UR8, 0x1, UP1 ;  /* 0x000000010800788c */ /* 0x000fd20008f25670 */
[----:B------:R-:W-:Y:S05]  /*2650*/  BRA.U UP1, `(.L_x_42) ;  /* 0x0000000501487547 */ /* 0x000fea000b800000 */
[----:B------:R-:W-:Y:S01]  /*2660*/  ISETP.NE.AND P2, PT, R2, RZ, PT ;  /* 0x000000ff0200720c */ /* 0x000fe20003f45270 */
[----:B------:R-:W-:Y:S01]  /*2670*/  IMAD.MOV.U32 R12, RZ, RZ, 0x1 ;  /* 0x00000001ff0c7424 */ /* 0x000fe200078e00ff */
[----:B------:R-:W-:Y:S02]  /*2680*/  CS2R R10, SRZ ;  /* 0x00000000000a7805 */ /* 0x000fe4000001ff00 */
[----:B------:R-:W-:Y:S01]  /*2690*/  CS2R R8, SRZ ;  /* 0x0000000000087805 */ /* 0x000fe2000001ff00 */
[----:B------:R-:W-:Y:S01]  /*26a0*/  UMOV UR4, 0x400 ;  /* 0x0000040000047882 */ /* 0x000fe20000000000 */
[----:B------:R-:W-:Y:S01]  /*26b0*/  UMOV UR6, URZ ;  /* 0x000000ff00067c82 */ /* 0x000fe20008000000 */
[----:B------:R-:W-:-:S12]  /*26c0*/  ULEA UR37, UR37, UR4, 0x18 ;  /* 0x0000000425257291 */ /* 0x000fd8000f8ec0ff */
.L_x_46:
[----:B------:R-:W-:Y:S02]  /*26d0*/  LEA R0, R8, UR37, 0x3 ;  /* 0x0000002508007c11 */ /* 0x000fe4000f8e18ff */
[----:B------:R-:W-:-:S03]  /*26e0*/  SHF.L.U32 R5, R9, 0x1f, RZ ;  /* 0x0000001f09057819 */ /* 0x000fc600000006ff */
[----:B------:R-:W-:Y:S01]  /*26f0*/  VIADD R4, R0, 0x100 ;  /* 0x0000010000047836 */ /* 0x000fe20000000000 */
[----:B------:R-:W1:Y:S02]  /*2700*/  SYNCS.PHASECHK.TRANS64.TRYWAIT P0, [R0+URZ+0xf0], R5 ;  /* 0x0000f005000075a7 */ /* 0x000e6400080011ff */
[----:B-1----:R-:W-:Y:S05]  /*2710*/  @!P0 BRA `(.L_x_43) ;  /* 0x00000060001c8947 */ /* 0x002fea0003800000 */
.L_x_121:
[----:B------:R-:W-:Y:S01]  /*2720*/  ULEA UR5, UR6, UR37, 0x3 ;  /* 0x0000002506057291 */ /* 0x000fe2000f8e18ff */
[----:B------:R-:W-:Y:S02]  /*2730*/  PRMT R4, RZ, 0x654, R4 ;  /* 0x00000654ff047816 */ /* 0x000fe40000000004 */
[----:B-1----:R-:W-:Y:S01]  /*2740*/  SHF.L.U32 R5, R12, 0x1f, RZ ;  /* 0x0000001f0c057819 */ /* 0x002fe200000006ff */
[----:B------:R-:W-:Y:S01]  /*2750*/  UIADD3 UR4, UPT, UPT, UR5, 0x90, URZ ;  /* 0x0000009005047890 */ /* 0x000fe2000fffe0ff */
[----:B------:R1:W-:Y:S05]  /*2760*/  SYNCS.ARRIVE.TRANS64.RED.A1T0 RZ, [R4+URZ], RZ ;  /* 0x000000ff04ff79a7 */ /* 0x0003ea00081004ff */
[----:B------:R-:W-:Y:S01]  /*2770*/  IMAD.U32 R7, RZ, RZ, UR4 ;  /* 0x00000004ff077e24 */ /* 0x000fe2000f8e00ff */
[----:B------:R-:W2:Y:S04]  /*2780*/  SYNCS.PHASECHK.TRANS64.TRYWAIT P0, [UR5+0xa0], R5 ;  /* 0x0000a005ff0075a7 */ /* 0x000ea80008001105 */
[----:B------:R-:W-:Y:S01]  /*2790*/  PRMT R6, R2, 0x654, R7 ;  /* 0x0000065402067816 */ /* 0x000fe20000000007 */
[----:B-1----:R-:W-:Y:S01]  /*27a0*/  @!P2 IMAD.MOV.U32 R4, RZ, RZ, 0x10 ;  /* 0x00000010ff04a424 */ /* 0x002fe200078e00ff */
[----:B--2---:R-:W-:Y:S06]  /*27b0*/  @!P0 BRA `(.L_x_44) ;  /* 0x0000006000088947 */ /* 0x004fec0003800000 */
.L_x_123:
[----:B------:R-:W-:Y:S01]  /*27c0*/  ULEA UR4, UR6, UR37, 0x4 ;  /* 0x0000002506047291 */ /* 0x000fe2000f8e20ff */
[----:B------:R-:W-:Y:S01]  /*27d0*/  SEL R3, R6, R3, !P2 ;  /* 0x0000000306037207 */ /* 0x000fe20005000000 */
[----:B------:R-:W-:Y:S01]  /*27e0*/  UIADD3 UR5, UPT, UPT, UR5, 0x90, URZ ;  /* 0x0000009005057890 */ /* 0x000fe2000fffe0ff */
[----:B-1----:R-:W-:Y:S01]  /*27f0*/  LEA R0, R11, UR37, 0x3 ;  /* 0x000000250b007c11 */ /* 0x002fe2000f8e18ff */
[----:B------:R-:W-:Y:S01]  /*2800*/  UIADD3 UR4, UPT, UPT, UR4, 0x120, URZ ;  /* 0x0000012004047890 */ /* 0x000fe2000fffe0ff */
[----:B------:R-:W-:Y:S01]  /*2810*/  SHF.L.U32 R5, R10, 0x1f, RZ ;  /* 0x0000001f0a057819 */ /* 0x000fe200000006ff */
[----:B------:R1:W-:Y:S01]  /*2820*/  @!P2 SYNCS.ARRIVE.TRANS64.RED RZ, [R3+URZ], R4 ;  /* 0x0000000403ffa9a7 */ /* 0x0003e200080004ff */
[----:B------:R-:W-:Y:S01]  /*2830*/  UIADD3 UR6, UPT, UPT, UR6, 0x1, URZ ;  /* 0x0000000106067890 */ /* 0x000fe2000fffe0ff */
[----:B------:R-:W-:-:S03]  /*2840*/  VIADD R8, R8, 0x1 ;  /* 0x0000000108087836 */ /* 0x000fc60000000000 */
[----:B------:R-:W-:Y:S02]  /*2850*/  UISETP.NE.AND UP0, UPT, UR6, 0x2, UPT ;  /* 0x000000020600788c */ /* 0x000fe4000bf05270 */
[----:B------:R-:W-:Y:S06]  /*2860*/  UGETNEXTWORKID.BROADCAST [UR4], [UR5] ;  /* 0x00000000040073ca */ /* 0x000fec0008000100 */
[----:B------:R-:W-:Y:S01]  /*2870*/  USEL UR4, URZ, 0x1, UP0 ;  /* 0x00000001ff047887 */ /* 0x000fe20008000000 */
[----:B------:R-:W-:Y:S01]  /*2880*/  ISETP.NE.AND P0, PT, R8, 0x2, PT ;  /* 0x000000020800780c */ /* 0x000fe20003f05270 */
[----:B------:R-:W-:Y:S01]  /*2890*/  USEL UR6, UR6, URZ, UP0 ;  /* 0x000000ff06067287 */ /* 0x000fe20008000000 */
[----:B------:R-:W2:Y:S03]  /*28a0*/  SYNCS.PHASECHK.TRANS64.TRYWAIT P1, [R0+URZ+0x90], R5 ;  /* 0x00009005000075a7 */ /* 0x000ea600080211ff */
[----:B------:R-:W-:Y:S01]  /*28b0*/  LOP3.LUT R12, R12, UR4, RZ, 0x3c, !PT ;  /* 0x000000040c0c7c12 */ /* 0x000fe2000f8e3cff */
[----:B-12---:R-:W-:Y:S07]  /*28c0*/  @!P1 BRA `(.L_x_45) ;  /* 0x0000005c00dc9947 */ /* 0x006fee0003800000 */
.L_x_124:
[C---:B------:R-:W-:Y:S01]  /*28d0*/  LEA R4, R11.reuse, UR37, 0x4 ;  /* 0x000000250b047c11 */ /* 0x040fe2000f8e20ff */
[----:B-1----:R-:W-:Y:S01]  /*28e0*/  VIADD R0, R0, 0xa0 ;  /* 0x000000a000007836 */ /* 0x002fe20000000000 */
[----:B------:R-:W-:Y:S01]  /*28f0*/  SEL R8, R8, RZ, P0 ;  /* 0x000000ff08087207 */ /* 0x000fe20000000000 */
[----:B------:R-:W-:-:S03]  /*2900*/  VIADD R11, R11, 0x1 ;  /* 0x000000010b0b7836 */ /* 0x000fc60000000000 */
[----:B------:R-:W1:Y:S01]  /*2910*/  LDS.128 R4, [R4+0x120] ;  /* 0x0001200004047984 */ /* 0x000e620000000c00 */
[----:B------:R-:W-:Y:S02]  /*2920*/  PRMT R0, RZ, 0x654, R0 ;  /* 0x00000654ff007816 */ /* 0x000fe40000000000 */
[C---:B------:R-:W-:Y:S01]  /*2930*/  ISETP.NE.AND P1, PT, R11.reuse, 0x2, PT ;  /* 0x000000020b00780c */ /* 0x040fe20003f25270 */
[----:B------:R-:W-:Y:S01]  /*2940*/  @!PT LDS RZ, [RZ] ;  /* 0x00000000fffff984 */ /* 0x000fe20000000800 */
[----:B------:R-:W-:Y:S01]  /*2950*/  @!PT LDS RZ, [RZ] ;  /* 0x00000000fffff984 */ /* 0x000fe20000000800 */
[----:B------:R-:W-:Y:S01]  /*2960*/  @!PT LDS RZ, [RZ] ;  /* 0x00000000fffff984 */ /* 0x000fe20000000800 */
[----:B------:R-:W-:Y:S01]  /*2970*/  @!PT LDS RZ, [RZ] ;  /* 0x00000000fffff984 */ /* 0x000fe20000000800 */
[----:B------:R2:W-:Y:S06]  /*2980*/  MEMBAR.ALL.CTA ;  /* 0x0000000000007992 */ /* 0x0005ec0000008000 */
[----:B--2---:R-:W2:Y:S01]  /*2990*/  FENCE.VIEW.ASYNC.S ;  /* 0x00000000000073c6 */ /* 0x004ea20000000000 */
[----:B------:R-:W-:Y:S01]  /*29a0*/  SEL R11, R11, RZ, P1 ;  /* 0x000000ff0b0b7207 */ /* 0x000fe20000800000 */
[----:B--2---:R2:W-:Y:S01]  /*29b0*/  SYNCS.ARRIVE.TRANS64.RED.A1T0 RZ, [R0+URZ], RZ ;  /* 0x000000ff00ff79a7 */ /* 0x0045e200081004ff */
[----:B-1----:R-:W-:-:S02]  /*29c0*/  LOP3.LUT P3, RZ, R6, 0x1, RZ, 0xc0, !PT ;  /* 0x0000000106ff7812 */ /* 0x002fc4000786c0ff */
[----:B------:R-:W-:-:S04]  /*29d0*/  SEL R5, RZ, 0x1, P1 ;  /* 0x00000001ff057807 */ /* 0x000fc80000800000 */
[----:B------:R-:W-:Y:S02]  /*29e0*/  LOP3.LUT R10, R10, R5, RZ, 0x3c, !PT ;  /* 0x000000050a0a7212 */ /* 0x000fe400078e3cff */
[----:B--2---:R-:W-:-:S04]  /*29f0*/  SEL R0, RZ, 0x1, P0 ;  /* 0x00000001ff007807 */ /* 0x004fc80000000000 */
[----:B------:R-:W-:Y:S01]  /*2a00*/  LOP3.LUT R9, R9, R0, RZ, 0x3c, !PT ;  /* 0x0000000009097212 */ /* 0x000fe200078e3cff */
[----:B------:R-:W-:Y:S06]  /*2a10*/  @P3 BRA `(.L_x_46) ;  /* 0xfffffffc002c3947 */ /* 0x000fec000383ffff */
[----:B------:R-:W-:Y:S01]  /*2a20*/  ULEA UR5, UR6, UR37, 0x3 ;  /* 0x0000002506057291 */ /* 0x000fe2000f8e18ff */
[----:B------:R-:W-:-:S08]  /*2a30*/  SHF.L.U32 R3, R12, 0x1f, RZ ;  /* 0x0000001f0c037819 */ /* 0x000fd000000006ff */
[----:B------:R-:W1:Y:S02]  /*2a40*/  SYNCS.PHASECHK.TRANS64 P0, [UR5+0xa0], R3 ;  /* 0x0000a003ff0075a7 */ /* 0x000e640008001005 */
[----:B-1----:R-:W-:Y:S05]  /*2a50*/  @P0 BRA `(.L_x_47) ;  /* 0x0000000000080947 */ /* 0x002fea0003800000 */
[----:B------:R-:W1:Y:S02]  /*2a60*/  SYNCS.PHASECHK.TRANS64.TRYWAIT P0, [UR5+0xa0], R3 ;  /* 0x0000a003ff0075a7 */ /* 0x000e640008001105 */
[----:B-1----:R-:W-:Y:S05]  /*2a70*/  @!P0 BRA `(.L_x_48) ;  /* 0x0000005c00848947 */ /* 0x002fea0003800000 */
.L_x_47:
[----:B------:R-:W-:-:S04]  /*2a80*/  UIADD3 UR4, UPT, UPT, UR6, 0x1, URZ ;  /* 0x0000000106047890 */ /* 0x000fc8000fffe0ff */
[----:B------:R-:W-:-:S04]  /*2a90*/  UISETP.NE.AND UP0, UPT, UR4, 0x2, UPT ;  /* 0x000000020400788c */ /* 0x000fc8000bf05270 */
[----:B------:R-:W-:Y:S02]  /*2aa0*/  USEL UR7, URZ, 0x1, UP0 ;  /* 0x00000001ff077887 */ /* 0x000fe40008000000 */
[----:B------:R-:W-:-:S04]  /*2ab0*/  USEL UR4, UR4, URZ, UP0 ;  /* 0x000000ff04047287 */ /* 0x000fc80008000000 */
[----:B------:R-:W-:Y:S01]  /*2ac0*/  ULEA UR4, UR4, UR37, 0x3 ;  /* 0x0000002504047291 */ /* 0x000fe2000f8e18ff */
[----:B-1----:R-:W-:-:S04]  /*2ad0*/  LOP3.LUT R3, R12, UR7, RZ, 0x3c, !PT ;  /* 0x000000070c037c12 */ /* 0x002fc8000f8e3cff */
[----:B------:R-:W-:-:S04]  /*2ae0*/  SHF.L.U32 R0, R3, 0x1f, RZ ;  /* 0x0000001f03007819 */ /* 0x000fc800000006ff */
[----:B------:R-:W1:Y:S02]  /*2af0*/  SYNCS.PHASECHK.TRANS64 P0, [UR4+0xa0], R0 ;  /* 0x0000a000ff0075a7 */ /* 0x000e640008001004 */
[----:B-1----:R-:W-:Y:S05]  /*2b00*/  @P0 EXIT ;  /* 0x000000000000094d */ /* 0x002fea0003800000 */
[----:B------:R-:W-:Y:S02]  /*2b10*/  SHF.L.U32 R3, R3, 0x1f, RZ ;  /* 0x0000001f03037819 */ /* 0x000fe400000006ff */
[----:B------:R-:W-:-:S07]  /*2b20*/  MOV R0, UR4 ;  /* 0x0000000400007c02 */ /* 0x000fce0008000f00 */
.L_x_49:
[----:B-1----:R1:W2:Y:S02]  /*2b30*/  SYNCS.PHASECHK.TRANS64.TRYWAIT P0, [R0+URZ+0xa0], R3 ;  /* 0x0000a003000075a7 */ /* 0x0022a400080011ff */
[----:B--2---:R-:W-:Y:S05]  /*2b40*/  @!P0 NANOSLEEP.SYNCS 0x989680 ;  /* 0x009896800000895d */ /* 0x004fea0003900000 */
[----:B------:R-:W2:Y:S02]  /*2b50*/  @!P0 SYNCS.PHASECHK.TRANS64 P0, [R0+URZ+0xa0], R3 ;  /* 0x0000a003000085a7 */ /* 0x000ea400080010ff */
[----:B--2---:R-:W-:Y:S05]  /*2b60*/  @P0 EXIT ;  /* 0x000000000000094d */ /* 0x004fea0003800000 */
[----:B------:R-:W-:Y:S05]  /*2b70*/  BRA `(.L_x_49) ;  /* 0xfffffffc00ec7947 */ /* 0x000fea000383ffff */
.L_x_42:
[----:B------:R-:W-:-:S09]  /*2b80*/  UISETP.NE.AND UP1, UPT, UR8, URZ, UPT ;  /* 0x000000ff0800728c */ /* 0x000fd2000bf25270 */
[----:B------:R-:W-:Y:S05]  /*2b90*/  BRA.U UP1, `(.L_x_50) ;  /* 0x0000000d01b47547 */ /* 0x000fea000b800000 */
[----:B------:R-:W-:Y:S01]  /*2ba0*/  UMOV UR4, 0x40 ;  /* 0x0000004000047882 */ /* 0x000fe20000000000 */
[----:B------:R-:W-:Y:S01]  /*2bb0*/  NOP ;  /* 0x0000000000007918 */ /* 0x000fe20000000000 */
[----:B------:R-:W-:Y:S01]  /*2bc0*/  ULEA UR4, UR37, UR4, 0x18 ;  /* 0x0000000425047291 */ /* 0x000fe2000f8ec0ff */
[----:B------:R-:W-:Y:S02]  /*2bd0*/  UMOV UR5, 0x400 ;  /* 0x0000040000057882 */ /* 0x000fe40000000000 */
[----:B------:R-:W-:-:S06]  /*2be0*/  ULEA UR37, UR37, UR5, 0x18 ;  /* 0x0000000525257291 */ /* 0x000fcc000f8ec0ff */
[----:B------:R-:W1:Y:S02]  /*2bf0*/  LDS.U8 R0, [UR4+0x1c] ;  /* 0x00001c04ff007984 */ /* 0x000e640008000000 */
[----:B-1----:R-:W-:-:S13]  /*2c00*/  ISETP.NE.AND P0, PT, R0, RZ, PT ;  /* 0x000000ff0000720c */ /* 0x002fda0003f05270 */
[----:B------:R-:W-:Y:S05]  /*2c10*/  @P0 BRA `(.L_x_51) ;  /* 0x0000000000580947 */ /* 0x000fea0003800000 */
[----:B------:R-:W-:-:S13]  /*2c20*/  ELECT P0, URZ, PT ;  /* 0x0000000000ff782f */ /* 0x000fda0003800000 */
[----:B------:R-:W-:Y:S05]  /*2c30*/  @!P0 BRA `(.L_x_52) ;  /* 0x0000000000608947 */ /* 0x000fea0003800000 */
[----:B------:R-:W-:Y:S01]  /*2c40*/  UMOV UR5, 0x10 ;  /* 0x0000001000057882 */ /* 0x000fe20000000000 */
[----:B------:R-:W-:Y:S01]  /*2c50*/  HFMA2 R0, -RZ, RZ, 0, 5.9604644775390625e-08 ;  /* 0x00000001ff007431 */ /* 0x000fe200000001ff */
[----:B------:R-:W-:-:S03]  /*2c60*/  MOV R2, 0xffff ;  /* 0x0000ffff00027802 */ /* 0x000fc60000000f00 */
[----:B------:R-:W-:Y:S04]  /*2c70*/  DEPBAR.LE SB1, 0x36 ;  /* 0x00009d800000791a */ /* 0x000fe80000000000 */
[----:B------:R-:W1:Y:S02]  /*2c80*/  UTCATOMSWS.FIND_AND_SET.ALIGN UP0, UR5, UR5 ;  /* 0x00000005000575e3 */ /* 0x000e640008000800 */
[----:B-1----:R-:W-:Y:S01]  /*2c90*/  MOV R3, UR5 ;  /* 0x0000000500037c02 */ /* 0x002fe20008000f00 */
[----:B------:R-:W-:Y:S06]  /*2ca0*/  BRA.U UP0, `(.L_x_53) ;  /* 0x0000000100187547 */ /* 0x000fec000b800000 */
.L_x_54:
[----:B------:R-:W-:Y:S05]  /*2cb0*/  NANOSLEEP 0x64 ;  /* 0x000000640000795d */ /* 0x000fea0003800000 */
[----:B------:R-:W-:-:S05]  /*2cc0*/  UMOV UR5, 0x10 ;  /* 0x0000001000057882 */ /* 0x000fca0000000000 */
[----:B------:R-:W-:Y:S04]  /*2cd0*/  DEPBAR.LE SB1, 0x36 ;  /* 0x00009d800000791a */ /* 0x000fe80000000000 */
[----:B------:R-:W1:Y:S02]  /*2ce0*/  UTCATOMSWS.FIND_AND_SET.ALIGN UP0, UR5, UR5 ;  /* 0x00000005000575e3 */ /* 0x000e640008000800 */
[----:B-1----:R-:W-:Y:S01]  /*2cf0*/  MOV R3, UR5 ;  /* 0x0000000500037c02 */ /* 0x002fe20008000f00 */
[----:B------:R-:W-:Y:S05]  /*2d00*/  BRA.U !UP0, `(.L_x_54) ;  /* 0xfffffffd08e87547 */ /* 0x000fea000b83ffff */
.L_x_53:
[-C--:B------:R-:W-:Y:S02]  /*2d10*/  SHF.L.U32 R2, R2, R3.reuse, RZ ;  /* 0x0000000302027219 */ /* 0x080fe400000006ff */
[----:B------:R-:W-:Y:S01]  /*2d20*/  SHF.L.U32 R0, R0, R3, RZ ;  /* 0x0000000300007219 */ /* 0x000fe200000006ff */
[----:B------:R-:W-:Y:S02]  /*2d30*/  IMAD.SHL.U32 R3, R3, 0x20, RZ ;  /* 0x0000002003037824 */ /* 0x000fe400078e00ff */
[----:B------:R1:W-:Y:S04]  /*2d40*/  ATOMS.OR RZ, [UR4+0x14], R2 ;  /* 0x00001402ffff798c */ /* 0x0003e8000b000004 */
[----:B------:R1:W-:Y:S04]  /*2d50*/  ATOMS.OR RZ, [UR4+0x18], R0 ;  /* 0x00001800ffff798c */ /* 0x0003e8000b000004 */
[----:B------:R1:W-:Y:S01]  /*2d60*/  STS [UR37+0x140], R3 ;  /* 0x00014003ff007988 */ /* 0x0003e20008000825 */
[----:B------:R-:W-:Y:S05]  /*2d70*/  BRA `(.L_x_52) ;  /* 0x0000000000107947 */ /* 0x000fea0003800000 */
.L_x_51:
[----:B------:R-:W-:Y:S02]  /*2d80*/  MOV R0, 0xffffffff ;  /* 0xffffffff00007802 */ /* 0x000fe40000000f00 */
[----:B------:R-:W-:-:S03]  /*2d90*/  MOV R2, 0x2dc0 ;  /* 0x00002dc000027802 */ /* 0x000fc60000000f00 */
[----:B------:R1:W-:Y:S04]  /*2da0*/  STS [UR37+0x140], R0 ;  /* 0x00014000ff007988 */ /* 0x0003e80008000825 */
[----:B-1-3-5:R-:W-:Y:S05]  /*2db0*/  CALL.REL.NOINC `($__internal_1_$__cuda_sm10x_tcgen05_guardrail_trap_phase_invalid_during_alloc) ;  /* 0x0000006000407944 */ /* 0x02afea0003c00000 */
.L_x_52:
[----:B------:R-:W-:Y:S05]  /*2dc0*/  WARPSYNC.ALL ;  /* 0x0000000000007948 */ /* 0x000fea0003800000 */
[----:B------:R-:W2:Y:S01]  /*2dd0*/  S2UR UR5, SR_CgaCtaId ;  /* 0x00000000000579c3 */ /* 0x000ea20000008800 */
[----:B------:R-:W-:Y:S01]  /*2de0*/  UMOV UR4, 0x400 ;  /* 0x0000040000047882 */ /* 0x000fe20000000000 */
[----:B------:R-:W-:-:S06]  /*2df0*/  NOP ;  /* 0x0000000000007918 */ /* 0x000fcc0000000000 */
[----:B------:R-:W-:Y:S06]  /*2e00*/  BAR.ARV 0x6, 0xa0 ;  /* 0x0182800000007b1d */ /* 0x000fec0000002000 */
[----:B------:R-:W4:Y:S01]  /*2e10*/  LDCU UR7, c[0x0][0x38c] ;  /* 0x00007180ff0777ac */ /* 0x000f220008000800 */
[----:B------:R-:W-:Y:S01]  /*2e20*/  IMAD.MOV.U32 R11, RZ, RZ, 0x1 ;  /* 0x00000001ff0b7424 */ /* 0x000fe200078e00ff */
[----:B------:R-:W-:Y:S01]  /*2e30*/  CS2R R8, SRZ ;  /* 0x0000000000087805 */ /* 0x000fe2000001ff00 */
[----:B------:R-:W-:Y:S01]  /*2e40*/  IMAD.MOV.U32 R10, RZ, RZ, RZ ;  /* 0x000000ffff0a7224 */ /* 0x000fe200078e00ff */
[----:B------:R-:W3:Y:S01]  /*2e50*/  LDCU UR6, c[0x0][0x38c] ;  /* 0x00007180ff0677ac */ /* 0x000ee20008000800 */
[----:B------:R-:W-:Y:S01]  /*2e60*/  UMOV UR15, URZ ;  /* 0x000000ff000f7c82 */ /* 0x000fe20008000000 */
[----:B------:R-:W-:Y:S01]  /*2e70*/  UMOV UR14, URZ ;  /* 0x000000ff000e7c82 */ /* 0x000fe20008000000 */
[----:B--2---:R-:W-:Y:S01]  /*2e80*/  ULEA UR5, UR5, UR4, 0x18 ;  /* 0x0000000405057291 */ /* 0x004fe2000f8ec0ff */
[----:B------:R-:W-:Y:S01]  /*2e90*/  UMOV UR24, 0x0 ;  /* 0x0000000000187882 */ /* 0x000fe20000000000 */
[----:B------:R-:W-:-:S02]  /*2ea0*/  UMOV UR25, 0x82004a0 ;  /* 0x082004a000197882 */ /* 0x000fc40000000000 */
[----:B------:R-:W-:Y:S02]  /*2eb0*/  UIADD3 UR10, UPT, UPT, UR5, 0x8400, URZ ;  /* 0x00008400050a7890 */ /* 0x000fe4000fffe0ff */
[----:B------:R-:W-:Y:S02]  /*2ec0*/  UIADD3 UR11, UPT, UPT, UR5, 0x20400, URZ ;  /* 0x00020400050b7890 */ /* 0x000fe4000fffe0ff */
[----:B----4-:R-:W-:Y:S01]  /*2ed0*/  UIADD3 UR7, UPT, UPT, UR7, 0x7f, URZ ;  /* 0x0000007f07077890 */ /* 0x010fe2000fffe0ff */
[----:B-1----:R-:W1:Y:S01]  /*2ee0*/  LDS R0, [UR5+0x140] ;  /* 0x00014005ff007984 */ /* 0x002e620008000800 */
[----:B------:R-:W-:Y:S02]  /*2ef0*/  USHF.R.U32.HI UR10, URZ, 0x4, UR10 ;  /* 0x00000004ff0a7899 */ /* 0x000fe4000801160a */
[----:B------:R-:W-:Y:S02]  /*2f00*/  USHF.R.S32.HI UR4, URZ, 0x1f, UR7 ;  /* 0x0000001fff047899 */ /* 0x000fe40008011407 */
[----:B------:R-:W-:-:S02]  /*2f10*/  USHF.R.U32.HI UR11, URZ, 0x4, UR11 ;  /* 0x00000004ff0b7899 */ /* 0x000fc4000801160b */
[----:B------:R-:W-:Y:S02]  /*2f20*/  ULEA.HI UR4, UR4, UR7, URZ, 0x7 ;  /* 0x0000000704047291 */ /* 0x000fe4000f8f38ff */
[----:B------:R-:W-:Y:S02]  /*2f30*/  ULOP3.LUT UR10, UR10, 0x3fff, URZ, 0xc0, !UPT ;  /* 0x00003fff0a0a7892 */ /* 0x000fe4000f8ec0ff */
[----:B------:R-:W-:Y:S02]  /*2f40*/  USHF.R.S32.HI UR4, URZ, 0x7, UR4 ;  /* 0x00000007ff047899 */ /* 0x000fe40008011404 */
[----:B------:R-:W-:Y:S02]  /*2f50*/  ULOP3.LUT UR11, UR11, 0x3fff, URZ, 0xc0, !UPT ;  /* 0x00003fff0b0b7892 */ /* 0x000fe4000f8ec0ff */
[----:B------:R-:W-:Y:S01]  /*2f60*/  UISETP.LT.AND UP0, UPT, UR4, 0x1, UPT ;  /* 0x000000010400788c */ /* 0x000fe2000bf01270 */
[----:B------:R-:W-:Y:S01]  /*2f70*/  UMOV UR22, 0x0 ;  /* 0x0000000000167882 */ /* 0x000fe20000000000 */
[----:B------:R-:W-:-:S02]  /*2f80*/  UMOV UR23, 0x82004a0 ;  /* 0x082004a000177882 */ /* 0x000fc40000000000 */
[----:B------:R-:W-:Y:S02]  /*2f90*/  USEL UR9, UR4, 0x1, !UP0 ;  /* 0x0000000104097887 */ /* 0x000fe4000c000000 */
[----:B------:R-:W-:Y:S02]  /*2fa0*/  ULOP3.LUT UR10, UR10, 0x10000, URZ, 0xfc, !UPT ;  /* 0x000100000a0a7892 */ /* 0x000fe4000f8efcff */
[----:B------:R-:W-:Y:S02]  /*2fb0*/  ULOP3.LUT UR11, UR11, 0x10000, URZ, 0xfc, !UPT ;  /* 0x000100000b0b7892 */ /* 0x000fe4000f8efcff */
[----:B------:R-:W-:Y:S02]  /*2fc0*/  UIADD3 UR9, UPT, UPT, -UR9, URZ, URZ ;  /* 0x000000ff09097290 */ /* 0x000fe4000fffe1ff */
[----:B---3--:R-:W-:Y:S01]  /*2fd0*/  UISETP.GE.AND UP3, UPT, UR6, 0x1, UPT ;  /* 0x000000010600788c */ /* 0x008fe2000bf66270 */
[----:B------:R-:W-:Y:S01]  /*2fe0*/  UMOV UR20, 0x0 ;  /* 0x0000000000147882 */ /* 0x000fe20000000000 */
[----:B------:R-:W-:Y:S01]  /*2ff0*/  UMOV UR21, 0x82004a0 ;  /* 0x082004a000157882 */ /* 0x000fe20000000000 */
[----:B------:R-:W-:Y:S01]  /*3000*/  UMOV UR18, 0x0 ;  /* 0x0000000000127882 */ /* 0x000fe20000000000 */
[----:B------:R-:W-:Y:S01]  /*3010*/  UMOV UR19, 0x82004a0 ;  /* 0x082004a000137882 */ /* 0x000fe20000000000 */
[----:B-1----:R-:W-:-:S15]  /*3020*/  R2UR UR16, R0 ;  /* 0x00000000001072ca */ /* 0x002fde00000e0000 */
.L_x_61:
[----:B------:R-:W-:Y:S02]  /*3030*/  LEA R0, R10, UR5, 0x3 ;  /* 0x000000050a007c11 */ /* 0x000fe4000f8e18ff */
[----:B------:R-:W-:Y:S02]  /*3040*/  SHF.L.U32 R5, R9, 0x1f, RZ ;  /* 0x0000001f09057819 */ /* 0x000fe400000006ff */
[----:B------:R-:W-:Y:S01]  /*3050*/  PLOP3.LUT P0, PT, PT, PT, UP3, 0x80, 0x8 ;  /* 0x000000000008781c */ /* 0x000fe20003f0f038 */
[----:B------:R-:W-:Y:S01]  /*3060*/  VIADD R3, R0, 0xa0 ;  /* 0x000000a000037836 */ /* 0x000fe20000000000 */
[----:B-1----:R-:W1:Y:S02]  /*3070*/  SYNCS.PHASECHK.TRANS64.TRYWAIT P1, [R0+URZ+0x90], R5 ;  /* 0x00009005000075a7 */ /* 0x002e6400080211ff */
[----:B-1-3--:R-:W-:Y:S09]  /*3080*/  @!P1 BRA `(.L_x_55) ;  /* 0x0000005800189947 */ /* 0x00aff20003800000 */
.L_x_126:
[----:B------:R-:W-:Y:S01]  /*3090*/  LEA R4, R10, UR5, 0x4 ;  /* 0x000000050a047c11 */ /* 0x000fe2000f8e20ff */
[----:B------:R-:W-:Y:S01]  /*30a0*/  @UP3 ULEA UR6, UR14, UR5, 0x3 ;  /* 0x000000050e063291 */ /* 0x000fe2000f8e18ff */
[----:B------:R-:W-:Y:S01]  /*30b0*/  PLOP3.LUT P2, PT, PT, PT, PT, 0x80, 0x8 ;  /* 0x000000000008781c */ /* 0x000fe20003f4f070 */
[----:B------:R-:W-:Y:S01]  /*30c0*/  ULEA UR7, UR15, UR5, 0x3 ;  /* 0x000000050f077291 */ /* 0x000fe2000f8e18ff */
[----:B------:R-:W-:Y:S01]  /*30d0*/  PRMT R3, RZ, 0x654, R3 ;  /* 0x00000654ff037816 */ /* 0x000fe20000000003 */
[----:B------:R-:W-:Y:S01]  /*30e0*/  ULEA UR8, UR15, UR16, 0x7 ;  /* 0x000000100f087291 */ /* 0x000fe2000f8e38ff */
[----:B-1----:R-:W1:Y:S01]  /*30f0*/  LDS.128 R4, [R4+0x120] ;  /* 0x0001200004047984 */ /* 0x002e620000000c00 */
[----:B------:R-:W-:Y:S02]  /*3100*/  @P0 SHF.L.U32 R2, R8, 0x1f, RZ ;  /* 0x0000001f08020819 */ /* 0x000fe400000006ff */
[----:B------:R-:W-:Y:S01]  /*3110*/  SHF.L.U32 R0, R11, 0x1f, RZ ;  /* 0x0000001f0b007819 */ /* 0x000fe200000006ff */
[----:B------:R-:W-:Y:S01]  /*3120*/  @!PT LDS RZ, [RZ] ;  /* 0x00000000fffff984 */ /* 0x000fe20000000800 */
[----:B------:R-:W-:Y:S01]  /*3130*/  @!PT LDS RZ, [RZ] ;  /* 0x00000000fffff984 */ /* 0x000fe20000000800 */
[----:B------:R-:W-:Y:S01]  /*3140*/  @!PT LDS RZ, [RZ] ;  /* 0x00000000fffff984 */ /* 0x000fe20000000800 */
[----:B------:R-:W-:Y:S01]  /*3150*/  @!PT LDS RZ, [RZ] ;  /* 0x00000000fffff984 */ /* 0x000fe20000000800 */
[----:B------:R2:W-:Y:S06]  /*3160*/  MEMBAR.ALL.CTA ;  /* 0x0000000000007992 */ /* 0x0005ec0000008000 */
[----:B--2---:R-:W2:Y:S02]  /*3170*/  FENCE.VIEW.ASYNC.S ;  /* 0x00000000000073c6 */ /* 0x004ea40000000000 */
[----:B--2---:R2:W-:Y:S01]  /*3180*/  SYNCS.ARRIVE.TRANS64.RED.A1T0 RZ, [R3+URZ], RZ ;  /* 0x000000ff03ff79a7 */ /* 0x0045e200081004ff */
[----:B------:R2:W3:Y:S01]  /*3190*/  @P0 SYNCS.PHASECHK.TRANS64.TRYWAIT P2, [UR6], R2 ;  /* 0x00000002ff0005a7 */ /* 0x0004e20008041106 */
[----:B-1----:R-:W-:Y:S01]  /*31a0*/  LOP3.LUT P1, RZ, R6, 0x1, RZ, 0xc0, !PT ;  /* 0x0000000106ff7812 */ /* 0x002fe2000782c0ff */
[----:B------:R-:W1:Y:S02]  /*31b0*/  SYNCS.PHASECHK.TRANS64.TRYWAIT P0, [UR7+0xd0], R0 ;  /* 0x0000d000ff0075a7 */ /* 0x000e640008001107 */
[----:B-123--:R-:W-:Y:S10]  /*31c0*/  @!P0 BRA `(.L_x_56) ;  /* 0x0000005400dc8947 */ /* 0x00eff40003800000 */
.L_x_128:
[----:B------:R-:W-:Y:S01]  /*31d0*/  IADD3 R10, PT, PT, R10, 0x1, RZ ;  /* 0x000000010a0a7810 */ /* 0x000fe20007ffe0ff */
[----:B------:R-:W-:Y:S06]  /*31e0*/  BRA.U !UP3, `(.L_x_57) ;  /* 0x000000010bc07547 */ /* 0x000fec000b800000 */
[----:B------:R-:W-:Y:S01]  /*31f0*/  UPLOP3.LUT UP4, UPT, UPT, UPT, UPT, 0x40, 0x4 ;  /* 0x000000000004789c */ /* 0x000fe20003f8e870 */
[----:B------:R-:W-:Y:S01]  /*3200*/  UMOV UR13, UR9 ;  /* 0x00000009000d7c82 */ /* 0x000fe20008000000 */
[----:B------:R-:W-:Y:S01]  /*3210*/  UMOV UR12, UR4 ;  /* 0x00000004000c7c82 */ /* 0x000fe20008000000 */
[----:B------:R-:W-:-:S08]  /*3220*/  UMOV UR17, UR14 ;  /* 0x0000000e00117c82 */ /* 0x000fd00008000000 */
.L_x_60:
[----:B------:R-:W-:Y:S02]  /*3230*/  UIADD3 UR13, UPT, UPT, UR13, 0x1, URZ ;  /* 0x000000010d0d7890 */ /* 0x000fe4000fffe0ff */
[----:B--2---:R-:W-:Y:S02]  /*3240*/  ULEA UR6, UR17, UR5, 0x3 ;  /* 0x0000000511067291 */ /* 0x004fe4000f8e18ff */
[----:B------:R-:W-:Y:S01]  /*3250*/  UISETP.NE.AND UP0, UPT, UR13, URZ, UPT ;  /* 0x000000ff0d00728c */ /* 0x000fe2000bf05270 */
[----:B---3--:R-:W-:Y:S10]  /*3260*/  @P2 BRA `(.L_x_58) ;  /* 0x00000000000c2947 */ /* 0x008ff40003800000 */
[----:B-1----:R-:W-:Y:S04]  /*3270*/  SHF.L.U32 R3, R8, 0x1f, RZ ;  /* 0x0000001f08037819 */ /* 0x002fe800000006ff */
[----:B------:R-:W1:Y:S02]  /*3280*/  SYNCS.PHASECHK.TRANS64.TRYWAIT P0, [UR6], R3 ;  /* 0x00000003ff0075a7 */ /* 0x000e640008001106 */
[----:B-1----:R-:W-:Y:S05]  /*3290*/  @!P0 BRA `(.L_x_59) ;  /* 0x0000005400c08947 */ /* 0x002fea0003800000 */
.L_x_58:
[----:B------:R-:W-:Y:S01]  /*32a0*/  UISETP.NE.AND UP1, UPT, UR12, 0x1, UPT ;  /* 0x000000010c00788c */ /* 0x000fe2000bf25270 */
[----:B------:R-:W-:Y:S01]  /*32b0*/  PLOP3.LUT P2, PT, PT, PT, PT, 0x80, 0x8 ;  /* 0x000000000008781c */ /* 0x000fe20003f4f070 */
[----:B------:R-:W-:Y:S02]  /*32c0*/  UIADD3 UR14, UPT, UPT, UR17, 0x1, URZ ;  /* 0x00000001110e7890 */ /* 0x000fe4000fffe0ff */
[----:B------:R-:W-:Y:S02]  /*32d0*/  ULEA UR28, UR17, UR11, 0xa ;  /* 0x0000000b111c7291 */ /* 0x000fe4000f8e50ff */
[----:B------:R-:W-:Y:S01]  /*32e0*/  UISETP.NE.AND UP2, UPT, UR14, 0x6, UPT ;  /* 0x000000060e00788c */ /* 0x000fe2000bf45270 */
[----:B------:R-:W-:Y:S01]  /*32f0*/  PLOP3.LUT P0, PT, PT, PT, UP1, 0x80, 0x8 ;  /* 0x000000000008781c */ /* 0x000fe20003f0f018 */
[----:B------:R-:W-:Y:S02]  /*3300*/  UIADD3 UR40, UPT, UPT, UR28, 0x2, URZ ;  /* 0x000000021c287890 */ /* 0x000fe4000fffe0ff */
[----:B------:R-:W-:Y:S02]  /*3310*/  USEL UR27, URZ, 0x1, UP2 ;  /* 0x00000001ff1b7887 */ /* 0x000fe40009000000 */
[----:B------:R-:W-:Y:S02]  /*3320*/  USEL UR14, UR14, URZ, UP2 ;  /* 0x000000ff0e0e7287 */ /* 0x000fe40009000000 */
[----:B------:R-:W-:Y:S02]  /*3330*/  UIADD3 UR36, UPT, UPT, UR28, 0x4, URZ ;  /* 0x000000041c247890 */ /* 0x000fe4000fffe0ff */
[----:B------:R-:W-:Y:S01]  /*3340*/  @UP1 ULEA UR26, UR14, UR5, 0x3 ;  /* 0x000000050e1a1291 */ /* 0x000fe2000f8e18ff */
[----:B------:R-:W-:Y:S01]  /*3350*/  LOP3.LUT R8, R8, UR27, RZ, 0x3c, !PT ;  /* 0x0000001b08087c12 */ /* 0x000fe2000f8e3cff */
[----:B------:R-:W-:Y:S02]  /*3360*/  UIADD3 UR32, UPT, UPT, UR28, 0x6, URZ ;  /* 0x000000061c207890 */ /* 0x000fe4000fffe0ff */
[----:B------:R-:W-:Y:S01]  /*3370*/  UIADD3 UR6, UPT, UPT, UR6, 0x30, URZ ;  /* 0x0000003006067890 */ /* 0x000fe2000fffe0ff */
[----:B-1----:R-:W-:Y:S01]  /*3380*/  @P0 SHF.L.U32 R0, R8, 0x1f, RZ ;  /* 0x0000001f08000819 */ /* 0x002fe200000006ff */
[----:B------:R-:W-:Y:S01]  /*3390*/  UIADD3 UR12, UPT, UPT, UR12, -0x1, URZ ;  /* 0xffffffff0c0c7890 */ /* 0x000fe2000fffe0ff */
[----:B------:R-:W-:Y:S02]  /*33a0*/  UMOV UR29, 0x40004040 ;  /* 0x40004040001d7882 */ /* 0x000fe40000000000 */
[----:B------:R2:W3:Y:S01]  /*33b0*/  @P0 SYNCS.PHASECHK.TRANS64.TRYWAIT P2, [UR26], R0 ;  /* 0x00000000ff0005a7 */ /* 0x0004e2000804111a */
[----:B------:R-:W-:Y:S01]  /*33c0*/  ULEA UR26, UR17, UR10, 0xa ;  /* 0x0000000a111a7291 */ /* 0x000fe2000f8e50ff */
[----:B------:R-:W-:Y:S01]  /*33d0*/  UMOV UR27, 0x40004040 ;  /* 0x40004040001b7882 */ /* 0x000fe20000000000 */
[----:B------:R-:W-:Y:S02]  /*33e0*/  UMOV UR41, 0x40004040 ;  /* 0x4000404000297882 */ /* 0x000fe40000000000 */
[----:B------:R-:W-:Y:S02]  /*33f0*/  UIADD3 UR38, UPT, UPT, UR26, 0x2, URZ ;  /* 0x000000021a267890 */ /* 0x000fe4000fffe0ff */
[----:B------:R-:W-:Y:S02]  /*3400*/  UIADD3 UR34, UPT, UPT, UR26, 0x4, URZ ;  /* 0x000000041a227890 */ /* 0x000fe4000fffe0ff */
[----:B------:R-:W-:Y:S01]  /*3410*/  UIADD3 UR30, UPT, UPT, UR26, 0x6, URZ ;  /* 0x000000061a1e7890 */ /* 0x000fe2000fffe0ff */
[----:B------:R2:W-:Y:S01]  /*3420*/  UTCIMMA gdesc[UR26], gdesc[UR28], tmem[UR8], tmem[UR24], idesc[UR25], UP4 ;  /* 0x00ff181c1a0075ea */ /* 0x0005e2000a000108 */
[----:B------:R-:W-:Y:S01]  /*3430*/  UPLOP3.LUT UP4, UPT, UPT, UPT, UPT, 0x80, 0x8 ;  /* 0x000000000008789c */ /* 0x000fe20003f8f070 */
[----:B------:R-:W-:Y:S01]  /*3440*/  UMOV UR39, 0x40004040 ;  /* 0x4000404000277882 */ /* 0x000fe20000000000 */
[----:B------:R-:W-:Y:S01]  /*3450*/  UMOV UR37, 0x40004040 ;  /* 0x4000404000257882 */ /* 0x000fe20000000000 */
[----:B------:R2:W-:Y:S01]  /*3460*/  UTCIMMA gdesc[UR38], gdesc[UR40], tmem[UR8], tmem[UR22], idesc[UR23], UPT ;  /* 0x00ff1628260075ea */ /* 0x0005e2000b800108 */
[----:B------:R-:W-:Y:S01]  /*3470*/  UMOV UR35, 0x40004040 ;  /* 0x4000404000237882 */ /* 0x000fe20000000000 */
[----:B------:R-:W-:Y:S01]  /*3480*/  UMOV UR33, 0x40004040 ;  /* 0x4000404000217882 */ /* 0x000fe20000000000 */
[----:B------:R-:W-:Y:S01]  /*3490*/  UMOV UR31, 0x40004040 ;  /* 0x40004040001f7882 */ /* 0x000fe20000000000 */
[----:B------:R2:W-:Y:S01]  /*34a0*/  UTCIMMA gdesc[UR34], gdesc[UR36], tmem[UR8], tmem[UR20], idesc[UR21], UPT ;  /* 0x00ff1424220075ea */ /* 0x0005e2000b800108 */
[----:B------:R2:W-:Y:S01]  /*34b0*/  UTCIMMA gdesc[UR30], gdesc[UR32], tmem[UR8], tmem[UR18], idesc[UR19], UPT ;  /* 0x00ff12201e0075ea */ /* 0x0005e2000b800108 */
[----:B------:R2:W-:Y:S01]  /*34c0*/  UTCBAR [UR6], URZ ;  /* 0x000000ff060073e9 */ /* 0x0005e200080000ff */
[----:B------:R-:W-:Y:S01]  /*34d0*/  UMOV UR17, UR14 ;  /* 0x0000000e00117c82 */ /* 0x000fe20008000000 */
[----:B------:R-:W-:Y:S05]  /*34e0*/  BRA.U UP0, `(.L_x_60) ;  /* 0xfffffffd00507547 */ /* 0x000fea000b83ffff */
.L_x_57:
[----:B------:R-:W-:Y:S01]  /*34f0*/  UIADD3 UR15, UPT, UPT, UR15, 0x1, URZ ;  /* 0x000000010f0f7890 */ /* 0x000fe2000fffe0ff */
[C---:B------:R-:W-:Y:S01]  /*3500*/  ISETP.NE.AND P0, PT, R10.reuse, 0x2, PT ;  /* 0x000000020a00780c */ /* 0x040fe20003f05270 */
[----:B------:R-:W-:Y:S02]  /*3510*/  UIADD3 UR7, UPT, UPT, UR7, 0xb0, URZ ;  /* 0x000000b007077890 */ /* 0x000fe4000fffe0ff */
[----:B------:R-:W-:Y:S01]  /*3520*/  UISETP.NE.AND UP0, UPT, UR15, 0x4, UPT ;  /* 0x000000040f00788c */ /* 0x000fe2000bf05270 */
[----:B-12---:R-:W-:Y:S02]  /*3530*/  SEL R0, RZ, 0x1, P0 ;  /* 0x00000001ff007807 */ /* 0x006fe40000000000 */
[----:B------:R-:W-:Y:S01]  /*3540*/  SEL R10, R10, RZ, P0 ;  /* 0x000000ff0a0a7207 */ /* 0x000fe20000000000 */
[----:B------:R-:W-:Y:S01]  /*3550*/  USEL UR6, URZ, 0x1, UP0 ;  /* 0x00000001ff067887 */ /* 0x000fe20008000000 */
[----:B------:R-:W-:Y:S01]  /*3560*/  LOP3.LUT R9, R9, R0, RZ, 0x3c, !PT ;  /* 0x0000000009097212 */ /* 0x000fe200078e3cff */
[----:B------:R-:W-:Y:S01]  /*3570*/  USEL UR15, UR15, URZ, UP0 ;  /* 0x000000ff0f0f7287 */ /* 0x000fe20008000000 */
[----:B------:R1:W-:Y:S03]  /*3580*/  UTCBAR [UR7], URZ ;  /* 0x000000ff070073e9 */ /* 0x0003e600080000ff */
[----:B------:R-:W-:Y:S01]  /*3590*/  LOP3.LUT R11, R11, UR6, RZ, 0x3c, !PT ;  /* 0x000000060b0b7c12 */ /* 0x000fe2000f8e3cff */
[----:B------:R-:W-:Y:S07]  /*35a0*/  @P1 BRA `(.L_x_61) ;  /* 0xfffffff800a01947 */ /* 0x000fee000383ffff */
[----:B------:R-:W2:Y:S01]  /*35b0*/  S2UR UR4, SR_CgaCtaId ;  /* 0x00000000000479c3 */ /* 0x000ea20000008800 */
[----:B------:R-:W-:Y:S01]  /*35c0*/  ELECT P0, URZ, PT ;  /* 0x0000000000ff782f */ /* 0x000fe20003800000 */
[----:B------:R-:W-:Y:S01]  /*35d0*/  IMAD.MOV.U32 R0, RZ, RZ, 0x1 ;  /* 0x00000001ff007424 */ /* 0x000fe200078e00ff */
[----:B------:R-:W-:Y:S01]  /*35e0*/  UIADD3 UR5, UPT, UPT, UR5, 0xd0, URZ ;  /* 0x000000d005057890 */ /* 0x000fe2000fffe0ff */
[----:B------:R-:W-:Y:S01]  /*35f0*/  SHF.L.U32 R3, R11, 0x1f, RZ ;  /* 0x0000001f0b037819 */ /* 0x000fe200000006ff */
[----:B------:R-:W-:-:S03]  /*3600*/  UMOV UR6, 0x40 ;  /* 0x0000004000067882 */ /* 0x000fc60000000000 */
[----:B------:R-:W-:Y:S01]  /*3610*/  UVIRTCOUNT.DEALLOC.SMPOOL 0x80 ;  /* 0x000000800000784c */ /* 0x000fe20000000000 */
[----:B--2---:R-:W-:Y:S02]  /*3620*/  ULEA UR4, UR4, UR6, 0x18 ;  /* 0x0000000604047291 */ /* 0x004fe4000f8ec0ff */
[----:B------:R-:W-:-:S07]  /*3630*/  ULEA UR6, UR15, UR5, 0x3 ;  /* 0x000000050f067291 */ /* 0x000fce000f8e18ff */
[----:B------:R2:W-:Y:S02]  /*3640*/  @P0 STS.U8 [UR4+0x1c], R0 ;  /* 0x00001c00ff000988 */ /* 0x0005e40008000004 */
[----:B------:R-:W4:Y:S02]  /*3650*/  SYNCS.PHASECHK.TRANS64.TRYWAIT P0, [UR6], R3 ;  /* 0x00000003ff0075a7 */ /* 0x000f240008001106 */
[----:B--2-4-:R-:W-:Y:S05]  /*3660*/  @!P0 BRA `(.L_x_62) ;  /* 0x0000005000e48947 */ /* 0x014fea0003800000 */
.L_x_131:
[----:B-1----:R-:W-:-:S04]  /*3670*/  UIADD3 UR7, UPT, UPT, UR15, 0x1, URZ ;  /* 0x000000010f077890 */ /* 0x002fc8000fffe0ff */
[----:B------:R-:W-:-:S04]  /*3680*/  UISETP.NE.AND UP0, UPT, UR7, 0x4, UPT ;  /* 0x000000040700788c */ /* 0x000fc8000bf05270 */
[----:B------:R-:W-:Y:S02]  /*3690*/  USEL UR8, URZ, 0x1, UP0 ;  /* 0x00000001ff087887 */ /* 0x000fe40008000000 */
[----:B------:R-:W-:-:S04]  /*36a0*/  USEL UR7, UR7, URZ, UP0 ;  /* 0x000000ff07077287 */ /* 0x000fc80008000000 */
[----:B------:R-:W-:Y:S01]  /*36b0*/  ULEA UR6, UR7, UR5, 0x3 ;  /* 0x0000000507067291 */ /* 0x000fe2000f8e18ff */
[----:B------:R-:W-:-:S04]  /*36c0*/  LOP3.LUT R2, R11, UR8, RZ, 0x3c, !PT ;  /* 0x000000080b027c12 */ /* 0x000fc8000f8e3cff */
[----:B--2---:R-:W-:-:S04]  /*36d0*/  SHF.L.U32 R3, R2, 0x1f, RZ ;  /* 0x0000001f02037819 */ /* 0x004fc800000006ff */
[----:B------:R-:W1:Y:S02]  /*36e0*/  SYNCS.PHASECHK.TRANS64.TRYWAIT P0, [UR6], R3 ;  /* 0x00000003ff0075a7 */ /* 0x000e640008001106 */
[----:B-1----:R-:W-:Y:S05]  /*36f0*/  @!P0 BRA `(.L_x_63) ;  /* 0x0000005000d88947 */ /* 0x002fea0003800000 */
.L_x_133:
        /* <DEDUP_REMOVED lines=9> */
.L_x_135:
[----:B------:R-:W-:-:S04]  /*3790*/  UIADD3 UR7, UPT, UPT, UR7, 0x1, URZ ;  /* 0x0000000107077890 */ /* 0x000fc8000fffe0ff */
[----:B------:R-:W-:-:S04]  /*37a0*/  UISETP.NE.AND UP0, UPT, UR7, 0x4, UPT ;  /* 0x000000040700788c */ /* 0x000fc8000bf05270 */
[----:B------:R-:W-:Y:S02]  /*37b0*/  USEL UR6, URZ, 0x1, UP0 ;  /* 0x00000001ff067887 */ /* 0x000fe40008000000 */
[----:B------:R-:W-:-:S04]  /*37c0*/  USEL UR7, UR7, URZ, UP0 ;  /* 0x000000ff07077287 */ /* 0x000fc80008000000 */
[----:B------:R-:W-:Y:S01]  /*37d0*/  ULEA UR7, UR7, UR5, 0x3 ;  /* 0x0000000507077291 */ /* 0x000fe2000f8e18ff */
[----:B-1----:R-:W-:-:S04]  /*37e0*/  LOP3.LUT R3, R2, UR6, RZ, 0x3c, !PT ;  /* 0x0000000602037c12 */ /* 0x002fc8000f8e3cff */
[----:B------:R-:W-:-:S04]  /*37f0*/  SHF.L.U32 R3, R3, 0x1f, RZ ;  /* 0x0000001f03037819 */ /* 0x000fc800000006ff */
[----:B------:R-:W1:Y:S02]  /*3800*/  SYNCS.PHASECHK.TRANS64.TRYWAIT P0, [UR7], R3 ;  /* 0x00000003ff0075a7 */ /* 0x000e640008001107 */
[----:B-1----:R-:W-:Y:S05]  /*3810*/  @!P0 BRA `(.L_x_65) ;  /* 0x0000005000c08947 */ /* 0x002fea0003800000 */
.L_x_137:
[----:B------:R-:W-:Y:S01]  /*3820*/  NOP ;  /* 0x0000000000007918 */ /* 0x000fe20000000000 */
[----:B-1----:R-:W1:Y:S01]  /*3830*/  LDS R0, [UR4+0x14] ;  /* 0x00001404ff007984 */ /* 0x002e620008000800 */
[----:B------:R-:W-:Y:S01]  /*3840*/  ULOP3.LUT UR6, UR16, 0xffff, URZ, 0xc0, !UPT ;  /* 0x0000ffff10067892 */ /* 0x000fe2000f8ec0ff */
[----:B------:R-:W-:Y:S01]  /*3850*/  UMOV UR8, 0xffff ;  /* 0x0000ffff00087882 */ /* 0x000fe20000000000 */
[----:B------:R-:W-:Y:S02]  /*3860*/  UMOV UR5, 0x1 ;  /* 0x0000000100057882 */ /* 0x000fe40000000000 */
[----:B------:R-:W-:-:S04]  /*3870*/  USHF.R.U32.HI UR6, URZ, 0x5, UR6 ;  /* 0x00000005ff067899 */ /* 0x000fc80008011606 */
[----:B------:R-:W-:Y:S02]  /*3880*/  USHF.L.U32 UR8, UR8, UR6, URZ ;  /* 0x0000000608087299 */ /* 0x000fe400080006ff */
[----:B------:R-:W-:-:S04]  /*3890*/  USHF.L.U32 UR5, UR5, UR6, URZ ;  /* 0x0000000605057299 */ /* 0x000fc800080006ff */
[----:B-1----:R-:W-:-:S04]  /*38a0*/  LOP3.LUT R0, R0, UR8, RZ, 0xc0, !PT ;  /* 0x0000000800007c12 */ /* 0x002fc8000f8ec0ff */
[----:B------:R-:W-:-:S13]  /*38b0*/  ISETP.NE.AND P0, PT, R0, UR8, PT ;  /* 0x0000000800007c0c */ /* 0x000fda000bf05270 */
[----:B------:R-:W-:Y:S05]  /*38c0*/  @P0 BRA `(.L_x_66) ;  /* 0x0000000000580947 */ /* 0x000fea0003800000 */
[----:B------:R-:W1:Y:S02]  /*38d0*/  LDS R0, [UR4+0x18] ;  /* 0x00001804ff007984 */ /* 0x000e640008000800 */
[----:B-1----:R-:W-:-:S04]  /*38e0*/  LOP3.LUT R0, R0, UR5, RZ, 0xc0, !PT ;  /* 0x0000000500007c12 */ /* 0x002fc8000f8ec0ff */
[----:B------:R-:W-:-:S13]  /*38f0*/  ISETP.NE.AND P0, PT, R0, UR5, PT ;  /* 0x0000000500007c0c */ /* 0x000fda000bf05270 */
[----:B------:R-:W-:Y:S05]  /*3900*/  @P0 BRA `(.L_x_67) ;  /* 0x00000000003c0947 */ /* 0x000fea0003800000 */
[----:B------:R-:W1:Y:S01]  /*3910*/  S2R R2, SR_LANEID ;  /* 0x0000000000027919 */ /* 0x000e620000000000 */
[----:B------:R-:W-:Y:S01]  /*3920*/  ULOP3.LUT UR8, URZ, UR8, URZ, 0x33, !UPT ;  /* 0x00000008ff087292 */ /* 0x000fe2000f8e33ff */
[----:B------:R-:W-:Y:S01]  /*3930*/  LOP3.LUT R4, RZ, UR5, RZ, 0x33, !PT ;  /* 0x00000005ff047c12 */ /* 0x000fe2000f8e33ff */
[----:B------:R-:W-:Y:S02]  /*3940*/  VOTEU.ANY UR7, UPT, PT ;  /* 0x0000000000077886 */ /* 0x000fe400038e0100 */
[----:B------:R-:W-:Y:S01]  /*3950*/  UFLO.U32 UR7, UR7 ;  /* 0x00000007000772bd */ /* 0x000fe200080e0000 */
[----:B------:R-:W2:Y:S01]  /*3960*/  REDUX UR5, R4 ;  /* 0x00000000040573c4 */ /* 0x000ea20000000000 */
[----:B------:R-:W-:-:S06]  /*3970*/  IMAD.U32 R0, RZ, RZ, UR8 ;  /* 0x00000008ff007e24 */ /* 0x000fcc000f8e00ff */
[----:B------:R4:W-:Y:S01]  /*3980*/  UTCATOMSWS.AND URZ, UR8 ;  /* 0x0000000800ff79e3 */ /* 0x0009e20008000000 */
[----:B------:R-:W3:Y:S01]  /*3990*/  REDUX UR6, R0 ;  /* 0x00000000000673c4 */ /* 0x000ee20000000000 */
[----:B-1----:R-:W-:Y:S01]  /*39a0*/  ISETP.EQ.U32.AND P0, PT, R2, UR7, PT ;  /* 0x0000000702007c0c */ /* 0x002fe2000bf02070 */
[----:B--2---:R-:W-:Y:S01]  /*39b0*/  IMAD.U32 R2, RZ, RZ, UR5 ;  /* 0x00000005ff027e24 */ /* 0x004fe2000f8e00ff */
[----:B---3--:R-:W-:-:S11]  /*39c0*/  MOV R3, UR6 ;  /* 0x0000000600037c02 */ /* 0x008fd60008000f00 */
[----:B------:R4:W-:Y:S04]  /*39d0*/  @P0 ATOMS.AND RZ, [UR4+0x14], R3 ;  /* 0x00001403ffff098c */ /* 0x0009e8000a800004 */
[----:B------:R4:W-:Y:S01]  /*39e0*/  @P0 ATOMS.AND RZ, [UR4+0x18], R2 ;  /* 0x00001802ffff098c */ /* 0x0009e2000a800004 */
[----:B------:R-:W-:Y:S05]  /*39f0*/  BRA `(.L_x_68) ;  /* 0x0000000000147947 */ /* 0x000fea0003800000 */
.L_x_67:
[----:B------:R-:W-:Y:S02]  /*3a00*/  MOV R2, 0x3a20 ;  /* 0x00003a2000027802 */ /* 0x000fe40000000f00 */
[----:B---3-5:R-:W-:Y:S05]  /*3a10*/  CALL.REL.NOINC `($__internal_0_$__cuda_sm10x_tcgen05_guardrail_trap_col_being_dealloced_not_returned_by_alloc) ;  /* 0x00000054001c7944 */ /* 0x028fea0003c00000 */
[----:B------:R-:W-:Y:S05]  /*3a20*/  BRA `(.L_x_68) ;  /* 0x0000000000087947 */ /* 0x000fea0003800000 */
.L_x_66:
[----:B------:R-:W-:Y:S02]  /*3a30*/  MOV R2, 0x3a50 ;  /* 0x00003a5000027802 */ /* 0x000fe40000000f00 */
[----:B---3-5:R-:W-:Y:S05]  /*3a40*/  CALL.REL.NOINC `($__internal_2_$__cuda_sm10x_tcgen05_guardrail_trap_unallocated_columns_being_dealloced) ;  /* 0x0000005400287944 */ /* 0x028fea0003c00000 */
.L_x_68:
[----:B------:R-:W-:Y:S01]  /*3a50*/  NOP ;  /* 0x0000000000007918 */ /* 0x000fe20000000000 */
[----:B----4-:R-:W-:Y:S05]  /*3a60*/  EXIT ;  /* 0x000000000000794d */ /* 0x010fea0003800000 */
.L_x_50:
[----:B------:R-:W-:-:S09]  /*3a70*/  UISETP.NE.OR UP2, UPT, UR8, 0x3, !UP2 ;  /* 0x000000030800788c */ /* 0x000fd2000d745670 */
[----:B------:R-:W-:Y:S05]  /*3a80*/  BRA.U UP2, `(.L_x_69) ;  /* 0x0000000d02407547 */ /* 0x000fea000b800000 */
[----:B------:R-:W1:Y:S01]  /*3a90*/  LDC R0, c[0x0][0xb30] ;  /* 0x0002cc00ff007b82 */ /* 0x000e620000000800 */
[----:B------:R-:W2:Y:S01]  /*3aa0*/  LDCU.64 UR8, c[0x0][0x888] ;  /* 0x00011100ff0877ac */ /* 0x000ea20008000a00 */
[----:B------:R-:W-:Y:S02]  /*3ab0*/  HFMA2 R29, -RZ, RZ, 0, 0 ;  /* 0x00000000ff1d7431 */ /* 0x000fe400000001ff */
[----:B------:R-:W-:Y:S01]  /*3ac0*/  IMAD.MOV.U32 R31, RZ, RZ, 0x1 ;  /* 0x00000001ff1f7424 */ /* 0x000fe200078e00ff */
[----:B------:R-:W-:Y:S01]  /*3ad0*/  MOV R23, 0x2000 ;  /* 0x0000200000177802 */ /* 0x000fe20000000f00 */
[----:B------:R-:W4:Y:S01]  /*3ae0*/  LDCU.64 UR4, c[0x0][0x890] ;  /* 0x00011200ff0477ac */ /* 0x000f220008000a00 */
[----:B------:R-:W-:Y:S01]  /*3af0*/  IMAD.MOV.U32 R30, RZ, RZ, RZ ;  /* 0x000000ffff1e7224 */ /* 0x000fe200078e00ff */
[----:B------:R-:W3:Y:S01]  /*3b00*/  LDC R19, c[0x0][0x370] ;  /* 0x0000dc00ff137b82 */ /* 0x000ee20000000800 */
[----:B------:R-:W-:Y:S01]  /*3b10*/  UMOV UR7, 0x400 ;  /* 0x0000040000077882 */ /* 0x000fe20000000000 */
[----:B------:R-:W-:-:S02]  /*3b20*/  UPLOP3.LUT UP1, UPT, UPT, UPT, UPT, 0x40, 0x4 ;  /* 0x000000000004789c */ /* 0x000fc40003f2e870 */
[----:B------:R-:W-:-:S04]  /*3b30*/  ULEA UR7, UR37, UR7, 0x18 ;  /* 0x0000000725077291 */ /* 0x000fc8000f8ec0ff */
[----:B------:R-:W3:Y:S01]  /*3b40*/  LDC R2, c[0x0][0xb0c] ;  /* 0x0002c300ff027b82 */ /* 0x000ee20000000800 */
[----:B------:R-:W-:Y:S02]  /*3b50*/  UIADD3 UR13, UPT, UPT, UR7, 0x68, URZ ;  /* 0x00000068070d7890 */ /* 0x000fe4000fffe0ff */
[----:B--2---:R-:W-:Y:S02]  /*3b60*/  UISETP.NE.U32.AND UP2, UPT, UR8, URZ, UPT ;  /* 0x000000ff0800728c */ /* 0x004fe4000bf45070 */
[----:B------:R-:W-:Y:S02]  /*3b70*/  UIADD3 UR17, UPT, UPT, UR7, 0x60, URZ ;  /* 0x0000006007117890 */ /* 0x000fe4000fffe0ff */
[----:B----4-:R-:W-:Y:S01]  /*3b80*/  UISETP.NE.U32.AND UP3, UPT, UR4, URZ, UPT ;  /* 0x000000ff0400728c */ /* 0x010fe2000bf65070 */
[----:B------:R-:W2:Y:S01]  /*3b90*/  LDC R18, c[0x0][0xb20] ;  /* 0x0002c800ff127b82 */ /* 0x000ea20000000800 */
[----:B-1----:R-:W-:Y:S01]  /*3ba0*/  ISETP.NE.AND P1, PT, R0, 0x1, PT ;  /* 0x000000010000780c */ /* 0x002fe20003f25270 */
[----:B------:R-:W-:-:S02]  /*3bb0*/  UISETP.NE.AND.EX UP2, UPT, UR9, URZ, UPT, UP2 ;  /* 0x000000ff0900728c */ /* 0x000fc4000bf45320 */
[----:B------:R-:W-:Y:S02]  /*3bc0*/  UPRMT UR13, UR37, 0x654, UR13 ;  /* 0x00000654250d7896 */ /* 0x000fe4000800000d */
[----:B------:R-:W-:Y:S02]  /*3bd0*/  UISETP.NE.AND.EX UP3, UPT, UR5, URZ, UPT, UP3 ;  /* 0x000000ff0500728c */ /* 0x000fe4000bf65330 */
[----:B------:R-:W1:Y:S08]  /*3be0*/  LDC.64 R32, c[0x0][0x348] ;  /* 0x0000d200ff207b82 */ /* 0x000e700000000a00 */
[----:B------:R-:W4:Y:S08]  /*3bf0*/  LDC.64 R16, c[0x0][0xb10] ;  /* 0x0002c400ff107b82 */ /* 0x000f300000000a00 */
[----:B------:R-:W1:Y:S08]  /*3c00*/  LDC.64 R6, c[0x0][0xb18] ;  /* 0x0002c600ff067b82 */ /* 0x000e700000000a00 */
[----:B------:R-:W1:Y:S08]  /*3c10*/  LDC.64 R4, c[0x0][0xb28] ;  /* 0x0002ca00ff047b82 */ /* 0x000e700000000a00 */
[----:B--23--:R-:W1:Y:S02]  /*3c20*/  LDC R22, c[0x0][0x374] ;  /* 0x0000dd00ff167b82 */ /* 0x00ce640000000800 */
.L_x_78:
[C---:B------:R-:W-:Y:S02]  /*3c30*/  LEA R0, R30.reuse, UR7, 0x3 ;  /* 0x000000071e007c11 */ /* 0x040fe4000f8e18ff */
[----:B------:R-:W-:Y:S02]  /*3c40*/  SHF.L.U32 R3, R29, 0x1f, RZ ;  /* 0x0000001f1d037819 */ /* 0x000fe400000006ff */
[----:B------:R-:W-:Y:S02]  /*3c50*/  LEA R24, R30, UR7, 0x4 ;  /* 0x000000071e187c11 */ /* 0x000fe4000f8e20ff */
[----:B--2---:R-:W2:Y:S02]  /*3c60*/  SYNCS.PHASECHK.TRANS64.TRYWAIT P0, [R0+URZ+0x90], R3 ;  /* 0x00009003000075a7 */ /* 0x004ea400080011ff */
[----:B--2---:R-:W-:Y:S05]  /*3c70*/  @!P0 BRA `(.L_x_70) ;  /* 0x0000004c00c08947 */ /* 0x004fea0003800000 */
.L_x_138:
[----:B------:R-:W-:Y:S01]  /*3c80*/  ISETP.GE.AND P0, PT, R72, 0x1, PT ;  /* 0x000000014800780c */ /* 0x000fe20003f06270 */
[----:B------:R-:W3:Y:S01]  /*3c90*/  LDS.128 R24, [R24+0x120] ;  /* 0x0001200018187984 */ /* 0x000ee20000000c00 */
[----:B--2---:R-:W-:Y:S01]  /*3ca0*/  VIADD R0, R0, 0xa0 ;  /* 0x000000a000007836 */ /* 0x004fe20000000000 */
[----:B------:R-:W-:Y:S01]  /*3cb0*/  @!PT LDS RZ, [RZ] ;  /* 0x00000000fffff984 */ /* 0x000fe20000000800 */
[----:B------:R-:W-:Y:S01]  /*3cc0*/  @!PT LDS RZ, [RZ] ;  /* 0x00000000fffff984 */ /* 0x000fe20000000800 */
[----:B------:R-:W-:Y:S01]  /*3cd0*/  @!PT LDS RZ, [RZ] ;  /* 0x00000000fffff984 */ /* 0x000fe20000000800 */
[----:B------:R-:W-:Y:S01]  /*3ce0*/  @!PT LDS RZ, [RZ] ;  /* 0x00000000fffff984 */ /* 0x000fe20000000800 */
[----:B------:R2:W-:Y:S06]  /*3cf0*/  MEMBAR.ALL.CTA ;  /* 0x0000000000007992 */ /* 0x0005ec0000008000 */
[----:B--2---:R-:W2:Y:S01]  /*3d00*/  FENCE.VIEW.ASYNC.S ;  /* 0x00000000000073c6 */ /* 0x004ea20000000000 */
[----:B------:R-:W-:Y:S04]  /*3d10*/  PRMT R0, RZ, 0x654, R0 ;  /* 0x00000654ff007816 */ /* 0x000fe80000000000 */
[----:B--2---:R2:W-:Y:S01]  /*3d20*/  SYNCS.ARRIVE.TRANS64.RED.A1T0 RZ, [R0+URZ], RZ ;  /* 0x000000ff00ff79a7 */ /* 0x0045e200081004ff */
[----:B---3--:R-:W-:Y:S11]  /*3d30*/  LOP3.LUT P3, RZ, R26, 0x1, RZ, 0xc0, !PT ;  /* 0x000000011aff7812 */ /* 0x008ff6000786c0ff */
[----:B------:R-:W-:Y:S02]  /*3d40*/  @!UPT UIADD3 URZ, UPT, UPT, URZ, URZ, URZ ;  /* 0x000000fffffff290 */ /* 0x000fe4000fffe0ff */
[----:B------:R-:W-:Y:S02]  /*3d50*/  @P3 MOV R13, R24 ;  /* 0x00000018000d3202 */ /* 0x000fe40000000f00 */
[----:B------:R-:W-:Y:S01]  /*3d60*/  @P3 LOP3.LUT R8, R25, 0xffff, RZ, 0xc0, !PT ;  /* 0x0000ffff19083812 */ /* 0x000fe200078ec0ff */
[----:B--2---:R-:W-:Y:S06]  /*3d70*/  @!P0 BRA `(.L_x_71) ;  /* 0x0000000000a48947 */ /* 0x004fec0003800000 */
[----:B-1----:R-:W-:Y:S01]  /*3d80*/  IMAD.HI.U32 R35, R22, R7, RZ ;  /* 0x0000000716237227 */ /* 0x002fe200078e00ff */
[----:B------:R-:W-:Y:S02]  /*3d90*/  ISETP.NE.AND P0, PT, R6, 0x1, PT ;  /* 0x000000010600780c */ /* 0x000fe40003f05270 */
[----:B------:R-:W-:Y:S01]  /*3da0*/  ISETP.NE.AND P2, PT, R72, 0x1, PT ;  /* 0x000000014800780c */ /* 0x000fe20003f45270 */
[----:B----4-:R-:W-:Y:S01]  /*3db0*/  IMAD.HI.U32 R34, R19, R16, RZ ;  /* 0x0000001013227227 */ /* 0x010fe200078e00ff */
[----:B------:R-:W-:Y:S02]  /*3dc0*/  SHF.R.U32.HI R35, RZ, R18, R35 ;  /* 0x00000012ff237219 */ /* 0x000fe40000011623 */
[----:B------:R-:W-:Y:S01]  /*3dd0*/  ISETP.NE.AND P4, PT, R2, 0x1, PT ;  /* 0x000000010200780c */ /* 0x000fe20003f85270 */
[----:B------:R-:W-:Y:S01]  /*3de0*/  IMAD.HI.U32 R36, R13, R16, RZ ;  /* 0x000000100d247227 */ /* 0x000fe200078e00ff */
[----:B------:R-:W-:Y:S02]  /*3df0*/  SHF.R.U32.HI R34, RZ, R17, R34 ;  /* 0x00000011ff227219 */ /* 0x000fe40000011622 */
[----:B------:R-:W-:Y:S01]  /*3e00*/  SEL R3, R22, R35, !P0 ;  /* 0x0000002316037207 */ /* 0x000fe20004000000 */
[C---:B------:R-:W-:Y:S01]  /*3e10*/  IMAD.HI.U32 R35, R8.reuse, R7, RZ ;  /* 0x0000000708237227 */ /* 0x040fe200078e00ff */
[----:B------:R-:W-:Y:S02]  /*3e20*/  SEL R11, R19, R34, !P4 ;  /* 0x00000022130b7207 */ /* 0x000fe40006000000 */
[----:B------:R-:W-:Y:S01]  /*3e30*/  SHF.R.U32.HI R36, RZ, R17, R36 ;  /* 0x00000011ff247219 */ /* 0x000fe20000011624 */
[----:B------:R-:W-:Y:S01]  /*3e40*/  IMAD.HI.U32 R38, R3, R4, RZ ;  /* 0x0000000403267227 */ /* 0x000fe200078e00ff */
[----:B------:R-:W-:Y:S03]  /*3e50*/  SHF.R.U32.HI R35, RZ, R18, R35 ;  /* 0x00000012ff237219 */ /* 0x000fe60000011623 */
[----:B------:R-:W-:Y:S01]  /*3e60*/  IMAD.HI.U32 R34, R11, R4, RZ ;  /* 0x000000040b227227 */ /* 0x000fe200078e00ff */
[----:B------:R-:W-:Y:S02]  /*3e70*/  @P2 SHF.R.U32.HI R3, RZ, R5, R38 ;  /* 0x00000005ff032219 */ /* 0x000fe40000011626 */
[----:B------:R-:W-:Y:S02]  /*3e80*/  SEL R9, R8, R35, !P0 ;  /* 0x0000002308097207 */ /* 0x000fe40004000000 */
[----:B------:R-:W-:Y:S01]  /*3e90*/  @P2 SHF.R.U32.HI R11, RZ, R5, R34 ;  /* 0x00000005ff0b2219 */ /* 0x000fe20000011622 */
[C---:B------:R-:W-:Y:S01]  /*3ea0*/  IMAD R10, R72.reuse, R3, RZ ;  /* 0x00000003480a7224 */ /* 0x040fe200078e02ff */
[----:B------:R-:W-:Y:S01]  /*3eb0*/  SEL R3, R13, R36, !P4 ;  /* 0x000000240d037207 */ /* 0x000fe20006000000 */
[C---:B------:R-:W-:Y:S03]  /*3ec0*/  IMAD.HI.U32 R14, R9.reuse, R4, RZ ;  /* 0x00000004090e7227 */ /* 0x040fe600078e00ff */
[----:B------:R-:W-:Y:S01]  /*3ed0*/  ISETP.GE.AND P0, PT, R9, R10, PT ;  /* 0x0000000a0900720c */ /* 0x000fe20003f06270 */
[C---:B------:R-:W-:Y:S01]  /*3ee0*/  IMAD R12, R72.reuse, R11, RZ ;  /* 0x0000000b480c7224 */ /* 0x040fe200078e02ff */
[-C--:B------:R-:W-:Y:S04]  /*3ef0*/  SHF.R.U32.HI R14, RZ, R5.reuse, R14 ;  /* 0x00000005ff0e7219 */ /* 0x080fe8000001160e */
[----:B------:R-:W-:Y:S02]  /*3f00*/  ISETP.GE.OR P0, PT, R3, R12, P0 ;  /* 0x0000000c0300720c */ /* 0x000fe40000706670 */
[----:B------:R-:W-:Y:S05]  /*3f10*/  SEL R15, R9, R14, !P2 ;  /* 0x0000000e090f7207 */ /* 0x000fea0005000000 */
[----:B------:R-:W-:Y:S04]  /*3f20*/  IMAD.MOV R14, RZ, RZ, -R15 ;  /* 0x000000ffff0e7224 */ /* 0x000fe800078e0a0f */
[----:B------:R-:W-:Y:S02]  /*3f30*/  IMAD R14, R72, R14, R9 ;  /* 0x0000000e480e7224 */ /* 0x000fe400078e0209 */
[C---:B------:R-:W-:Y:S05]  /*3f40*/  @!P0 IMAD.HI.U32 R10, R3.reuse, R4, RZ ;  /* 0x00000004030a8227 */ /* 0x040fea00078e00ff */
[----:B------:R-:W-:Y:S04]  /*3f50*/  @!P0 SHF.R.U32.HI R10, RZ, R5, R10 ;  /* 0x00000005ff0a8219 */ /* 0x000fe8000001160a */
[----:B------:R-:W-:Y:S01]  /*3f60*/  @!P0 SEL R0, R3, R10, !P2 ;  /* 0x0000000a03008207 */ /* 0x000fe20005000000 */
[----:B------:R-:W-:Y:S03]  /*3f70*/  IMAD.MOV R10, RZ, RZ, -R3 ;  /* 0x000000ffff0a7224 */ /* 0x000fe600078e0a03 */
[----:B------:R-:W-:Y:S01]  /*3f80*/  @!P0 IADD3 R15, PT, PT, R15, -R0, RZ ;  /* 0x800000000f0f8210 */ /* 0x000fe20007ffe0ff */
[----:B------:R-:W-:Y:S01]  /*3f90*/  @!P0 IMAD R0, R11, R14, R0 ;  /* 0x0000000e0b008224 */ /* 0x000fe200078e0200 */
[----:B------:R-:W-:Y:S01]  /*3fa0*/  IADD3 R11, PT, PT, -R9, RZ, RZ ;  /* 0x000000ff090b7210 */ /* 0x000fe20007ffe1ff */
[----:B------:R-:W-:Y:S02]  /*3fb0*/  IMAD R13, R2, R10, R13 ;  /* 0x0000000a020d7224 */ /* 0x000fe400078e020d */
[----:B------:R-:W-:Y:S02]  /*3fc0*/  @!P0 IMAD R9, R15, R72, R3 ;  /* 0x000000480f098224 */ /* 0x000fe400078e0203 */
[----:B------:R-:W-:Y:S02]  /*3fd0*/  @!P0 IMAD.MOV.U32 R3, RZ, RZ, R0 ;  /* 0x000000ffff038224 */ /* 0x000fe400078e0000 */
[----:B------:R-:W-:Y:S02]  /*3fe0*/  IMAD R8, R6, R11, R8 ;  /* 0x0000000b06087224 */ /* 0x000fe400078e0208 */
[----:B------:R-:W-:Y:S02]  /*3ff0*/  IMAD R13, R3, R2, R13 ;  /* 0x00000002030d7224 */ /* 0x000fe400078e020d */
[----:B------:R-:W-:Y:S02]  /*4000*/  IMAD R8, R9, R6, R8 ;  /* 0x0000000609087224 */ /* 0x000fe400078e0208 */
.L_x_71:
[----:B------:R-:W-:Y:S05]  /*4010*/  BRA.U UP1, `(.L_x_72) ;  /* 0x0000000101107547 */ /* 0x000fea000b800000 */
[----:B------:R-:W-:Y:S04]  /*4020*/  MOV R0, UR6 ;  /* 0x0000000600007c02 */ /* 0x000fe80008000f00 */
[----:B------:R-:W-:Y:S04]  /*4030*/  SHF.L.U32 R3, R0, 0x1f, RZ ;  /* 0x0000001f00037819 */ /* 0x000fe800000006ff */
[----:B------:R-:W2:Y:S02]  /*4040*/  SYNCS.PHASECHK.TRANS64.TRYWAIT P0, [UR7+0x88], R3 ;  /* 0x00008803ff0075a7 */ /* 0x000ea40008001107 */
[----:B--2---:R-:W-:Y:S05]  /*4050*/  @!P0 BRA `(.L_x_73) ;  /* 0x0000004800dc8947 */ /* 0x004fea0003800000 */
.L_x_72:
[----:B------:R-:W-:Y:S02]  /*4060*/  R2UR UR19, R21 ;  /* 0x00000000151372ca */ /* 0x000fe400000e0000 */
[----:B------:R-:W-:Y:S02]  /*4070*/  R2UR UR18, R20 ;  /* 0x00000000141272ca */ /* 0x000fe400000e0000 */
[----:B------:R-:W-:Y:S02]  /*4080*/  ISETP.NE.U32.AND P2, PT, RZ, UR4, PT ;  /* 0x00000004ff007c0c */ /* 0x000fe4000bf45070 */
[----:B------:R-:W-:Y:S02]  /*4090*/  SHF.L.U32 R12, R31, 0x1f, RZ ;  /* 0x0000001f1f0c7819 */ /* 0x000fe400000006ff */
[----:B------:R-:W-:Y:S05]  /*40a0*/  ISETP.NE.AND.EX P2, PT, RZ, UR5, PT, P2 ;  /* 0x00000005ff007c0c */ /* 0x000fea000bf45320 */
[----:B------:R-:W-:Y:S02]  /*40b0*/  USHF.L.U32 UR19, UR19, 0x7, URZ ;  /* 0x0000000713137899 */ /* 0x000fe400080006ff */
[----:B------:R-:W-:Y:S01]  /*40c0*/  USHF.L.U32 UR18, UR18, 0x7, URZ ;  /* 0x0000000712127899 */ /* 0x000fe200080006ff */
[----:B------:R-:W-:Y:S11]  /*40d0*/  BRA.U !UP3, `(.L_x_74) ;  /* 0x000000010b347547 */ /* 0x000ff6000b800000 */
[----:B------:R-:W-:Y:S01]  /*40e0*/  UPLOP3.LUT UP0, UPT, UPT, UPT, UP2, 0x80, 0x8 ;  /* 0x000000000008789c */ /* 0x000fe20003f0f020 */
[----:B--2---:R-:W-:Y:S02]  /*40f0*/  HFMA2 R0, -RZ, RZ, 0, 5.9604644775390625e-08 ;  /* 0x00000001ff007431 */ /* 0x004fe400000001ff */
[----:B------:R-:W-:Y:S03]  /*4100*/  IMAD.MOV.U32 R151, RZ, RZ, 0x1 ;  /* 0x00000001ff977424 */ /* 0x000fe600078e00ff */
[----:B------:R-:W-:Y:S05]  /*4110*/  PLOP3.LUT P0, PT, PT, PT, UP0, 0x80, 0x8 ;  /* 0x000000000008781c */ /* 0x000fea0003f0f008 */
[----:B------:R-:W2:Y:S01]  /*4120*/  @UP0 LDCU.64 UR10, c[0x0][0x888] ;  /* 0x00011100ff0a07ac */ /* 0x000ea20008000a00 */
[----:B------:R-:W-:Y:S07]  /*4130*/  @UP0 UIMAD UR8, UR36, UR4, URZ ;  /* 0x00000004240802a4 */ /* 0x000fee000f8e02ff */
[----:B------:R-:W-:Y:S01]  /*4140*/  @!P0 PRMT R151, R0, 0x7610, R151 ;  /* 0x0000761000978816 */ /* 0x000fe20000000097 */
[----:B--2---:R-:W-:Y:S03]  /*4150*/  @UP0 UIMAD.WIDE UR10, UR8, 0x4, UR10 ;  /* 0x00000004080a08a5 */ /* 0x004fe6000f8e020a */
[----:B------:R-:W2:Y:S03]  /*4160*/  @!UP0 LDCU UR8, c[0x0][0x880] ;  /* 0x00011000ff0887ac */ /* 0x000ea60008000800 */
[----:B------:R-:W-:Y:S01]  /*4170*/  IMAD.U32 R10, RZ, RZ, UR10 ;  /* 0x0000000aff0a7e24 */ /* 0x000fe2000f8e00ff */
[----:B------:R-:W-:Y:S05]  /*4180*/  MOV R11, UR11 ;  /* 0x0000000b000b7c02 */ /* 0x000fea0008000f00 */
[----:B-----5:R3:W5:Y:S02]  /*4190*/  @P0 LDG.E R82, desc[UR46][R10.64] ;  /* 0x0000002e0a520981 */ /* 0x020764000c1e1900 */
[----:B--23--:R-:W-:Y:S07]  /*41a0*/  @!P0 IMAD.U32 R82, RZ, RZ, UR8 ;  /* 0x00000008ff528e24 */ /* 0x00cfee000f8e00ff */
.L_x_74:
[----:B-----5:R-:W-:Y:S01]  /*41b0*/  @!P2 ISETP.EQ.AND P0, PT, R82, RZ, PT ;  /* 0x000000ff5200a20c */ /* 0x020fe20003f02270 */
[----:B------:R-:W-:Y:S01]  /*41c0*/  @!UPT UIADD3 URZ, UPT, UPT, URZ, URZ, URZ ;  /* 0x000000fffffff290 */ /* 0x000fe2000fffe0ff */
[----:B------:R-:W-:Y:S11]  /*41d0*/  @!P2 BRA `(.L_x_75) ;  /* 0x000000000014a947 */ /* 0x000ff60003800000 */
[----:B------:R-:W-:Y:S02]  /*41e0*/  LOP3.LUT P2, RZ, R151, 0xff, RZ, 0xc0, !PT ;  /* 0x000000ff97ff7812 */ /* 0x000fe4000784c0ff */
[----:B------:R-:W-:Y:S04]  /*41f0*/  PLOP3.LUT P0, PT, PT, PT, UP0, 0x80, 0x8 ;  /* 0x000000000008781c */ /* 0x000fe80003f0f008 */
[----:B------:R-:W-:Y:S07]  /*4200*/  PLOP3.LUT P0, PT, P0, PT, PT, 0x8, 0x80 ;  /* 0x000000000080781c */ /* 0x000fee000070e170 */
[----:B------:R-:W-:Y:S11]  /*4210*/  @P2 ISETP.EQ.AND P0, PT, R82, RZ, PT ;  /* 0x000000ff5200220c */ /* 0x000ff60003f02270 */
[----:B------:R-:W-:Y:S02]  /*4220*/  @!UPT UIADD3 URZ, UPT, UPT, URZ, URZ, URZ ;  /* 0x000000fffffff290 */ /* 0x000fe4000fffe0ff */
.L_x_75:
[----:B------:R-:W3:Y:S01]  /*4230*/  SYNCS.PHASECHK.TRANS64.TRYWAIT P2, [UR7+0x70], R12 ;  /* 0x0000700cff0075a7 */ /* 0x000ee20008041107 */
[----:B------:R-:W-:Y:S04]  /*4240*/  ELECT P4, URZ, PT ;  /* 0x0000000000ff782f */ /* 0x000fe80003880000 */
[----:B------:R-:W-:Y:S11]  /*4250*/  PLOP3.LUT P4, PT, P0, P4, PT, 0xf2, 0x2f ;  /* 0x00000000002f781c */ /* 0x000ff60000789e72 */
[----:B------:R-:W-:Y:S02]  /*4260*/  @!UPT UIADD3 URZ, UPT, UPT, URZ, URZ, URZ ;  /* 0x000000fffffff290 */ /* 0x000fe4000fffe0ff */
[----:B-1----:R-:W-:Y:S05]  /*4270*/  @!P4 IADD3 R21, P0, PT, R32, 0x580, RZ ;  /* 0x000005802015c810 */ /* 0x002fea0007f1e0ff */
[----:B------:R-:W-:Y:S01]  /*4280*/  @!P4 IMAD.X R20, RZ, RZ, R33, P0 ;  /* 0x000000ffff14c224 */ /* 0x000fe200000e0621 */
[----:B---3--:R-:W-:Y:S07]  /*4290*/  @!P2 BRA `(.L_x_76) ;  /* 0x000000480064a947 */ /* 0x008fee0003800000 */
.L_x_141:
[----:B------:R-:W3:Y:S01]  /*42a0*/  LDC.64 R14, c[0x0][0xb10] ;  /* 0x0002c400ff0e7b82 */ /* 0x000ee20000000a00 */
[----:B------:R-:W-:Y:S01]  /*42b0*/  @!P4 R2UR UR8, R20 ;  /* 0x000000001408c2ca */ /* 0x000fe200000e0000 */
[----:B------:R-:W-:Y:S01]  /*42c0*/  VOTEU.ALL UP1, P4 ;  /* 0x0000000000ff7886 */ /* 0x000fe20002020000 */
[----:B------:R-:W-:Y:S01]  /*42d0*/  @!P4 R2UR UR9, R21 ;  /* 0x000000001509c2ca */ /* 0x000fe200000e0000 */
[----:B------:R-:W-:Y:S01]  /*42e0*/  UMOV UR10, 0x0 ;  /* 0x00000000000a7882 */ /* 0x000fe20000000000 */
[----:B------:R-:W-:Y:S03]  /*42f0*/  UMOV UR11, 0x10000000 ;  /* 0x10000000000b7882 */ /* 0x000fe60000000000 */
[----:B------:R-:W5:Y:S01]  /*4300*/  LDC.64 R10, c[0x0][0xb18] ;  /* 0x0002c600ff0a7b82 */ /* 0x000f620000000a00 */
[----:B------:R-:W-:Y:S01]  /*4310*/  @!UP1 UIADD3 UR16, UPT, UPT, UR7, 0x200, URZ ;  /* 0x0000020007109890 */ /* 0x000fe2000fffe0ff */
[----:B------:R-:W-:Y:S01]  /*4320*/  @P3 SHF.R.U32.HI R28, RZ, 0x10, R25 ;  /* 0x00000010ff1c3819 */ /* 0x000fe20000011619 */
[----:B------:R-:W-:Y:S01]  /*4330*/  VOTEU.ALL UP1, P4 ;  /* 0x0000000000ff7886 */ /* 0x000fe20002020000 */
[----:B------:R-:W-:Y:S01]  /*4340*/  UMOV UR20, UR36 ;  /* 0x0000002400147c82 */ /* 0x000fe20008000000 */
[----:B------:R-:W-:Y:S03]  /*4350*/  VIADD R30, R30, 0x1 ;  /* 0x000000011e1e7836 */ /* 0x000fe60000000000 */
[----:B--2---:R-:W2:Y:S01]  /*4360*/  @!P1 LDC R0, c[0x0][0xb20] ;  /* 0x0002c800ff009b82 */ /* 0x004ea20000000800 */
[----:B------:R-:W-:Y:S01]  /*4370*/  IMAD.U32 R21, RZ, RZ, UR8 ;  /* 0x00000008ff157e24 */ /* 0x000fe2000f8e00ff */
[----:B------:R-:W-:Y:S06]  /*4380*/  UPRMT UR8, UR37, 0x654, UR17 ;  /* 0x0000065425087896 */ /* 0x000fec0008000011 */
[----:B-1----:R-:W1:Y:S01]  /*4390*/  @!P1 LDC R3, c[0x0][0xb0c] ;  /* 0x0002c300ff039b82 */ /* 0x002e620000000800 */
[----:B------:R-:W-:Y:S01]  /*43a0*/  IMAD.U32 R20, RZ, RZ, UR9 ;  /* 0x00000009ff147e24 */ /* 0x000fe2000f8e00ff */
[----:B------:R-:W-:Y:S04]  /*43b0*/  @!P4 R2UR UR15, R21 ;  /* 0x00000000150fc2ca */ /* 0x000fe800000e0000 */
[----:B------:R-:W-:Y:S01]  /*43c0*/  @!P4 R2UR UR14, R20 ;  /* 0x00000000140ec2ca */ /* 0x000fe200000e0000 */
[----:B------:R-:W-:Y:S11]  /*43d0*/  @!P4 IMAD.MOV.U32 R20, RZ, RZ, 0x2000 ;  /* 0x00002000ff14c424 */ /* 0x000ff600078e00ff */
[----:B------:R-:W-:Y:S01]  /*43e0*/  @!UPT UIADD3 URZ, UPT, UPT, URZ, URZ, URZ ;  /* 0x000000fffffff290 */ /* 0x000fe2000fffe0ff */
[----:B------:R1:W-:Y:S01]  /*43f0*/  @!UP1 UTMALDG.3D [UR16], [UR14], desc[UR10] ;  /* 0x00000a100e0095b4 */ /* 0x0003e20008011000 */
[----:B------:R1:W-:Y:S02]  /*4400*/  @!P4 SYNCS.ARRIVE.TRANS64.RED.A0TR RZ, [UR7+0x60], R20 ;  /* 0x00006014ffffc9a7 */ /* 0x0003e40008300407 */
[----:B-1----:R-:W-:Y:S01]  /*4410*/  @!P1 ISETP.NE.AND P2, PT, R3, 0x1, PT ;  /* 0x000000010300980c */ /* 0x002fe20003f45270 */
[C---:B---3--:R-:W-:Y:S01]  /*4420*/  @!P1 IMAD.HI.U32 R14, R13.reuse, R14, RZ ;  /* 0x0000000e0d0e9227 */ /* 0x048fe200078e00ff */
[----:B-----5:R-:W-:Y:S03]  /*4430*/  @!P1 ISETP.NE.AND P0, PT, R10, 0x1, PT ;  /* 0x000000010a00980c */ /* 0x020fe60003f05270 */
[C---:B------:R-:W-:Y:S01]  /*4440*/  @!P1 IMAD.HI.U32 R11, R8.reuse, R11, RZ ;  /* 0x0000000b080b9227 */ /* 0x040fe200078e00ff */
[----:B------:R-:W-:Y:S04]  /*4450*/  @!P1 SHF.R.U32.HI R14, RZ, R15, R14 ;  /* 0x0000000fff0e9219 */ /* 0x000fe8000001160e */
[----:B--2---:R-:W-:Y:S01]  /*4460*/  @!P1 SHF.R.U32.HI R9, RZ, R0, R11 ;  /* 0x00000000ff099219 */ /* 0x004fe2000001160b */
[----:B------:R-:W-:Y:S01]  /*4470*/  SYNCS.ARRIVE.TRANS64.RED.A1T0 RZ, [UR8], RZ ;  /* 0x000000ffffff79a7 */ /* 0x000fe20008100408 */
[----:B------:R-:W-:Y:S02]  /*4480*/  @!P1 SEL R14, R13, R14, !P2 ;  /* 0x0000000e0d0e9207 */ /* 0x000fe40005000000 */
[----:B------:R-:W-:Y:S01]  /*4490*/  @!P1 SEL R9, R8, R9, !P0 ;  /* 0x0000000908099207 */ /* 0x000fe20004000000 */
[----:B------:R-:W1:Y:S04]  /*44a0*/  SYNCS.PHASECHK.TRANS64.TRYWAIT P5, [UR7+0x78], R12 ;  /* 0x0000780cff0075a7 */ /* 0x000e6800080a1107 */
[----:B------:R-:W-:Y:S02]  /*44b0*/  @!P1 IMAD.IADD R0, R9, 0x1, -R14 ;  /* 0x0000000109009824 */ /* 0x000fe400078e0a0e */
[----:B------:R-:W-:Y:S02]  /*44c0*/  @!P1 IMAD.IADD R9, R14, 0x1, -R9 ;  /* 0x000000010e099824 */ /* 0x000fe400078e0a09 */
[----:B------:R-:W-:Y:S02]  /*44d0*/  @!P1 IMAD R13, R0, R3, R13 ;  /* 0x00000003000d9224 */ /* 0x000fe400078e020d */
[----:B------:R-:W-:Y:S01]  /*44e0*/  @!P1 IMAD R8, R9, R10, R8 ;  /* 0x0000000a09089224 */ /* 0x000fe200078e0208 */
[----:B-1----:R-:W-:Y:S06]  /*44f0*/  @!P5 BRA `(.L_x_77) ;  /* 0x0000004400e4d947 */ /* 0x002fec0003800000 */
.L_x_143:
[----:B-1----:R-:W-:Y:S01]  /*4500*/  @!P4 IADD3 R3, P0, PT, R32, 0x580, RZ ;  /* 0x000005802003c810 */ /* 0x002fe20007f1e0ff */
[----:B------:R-:W-:Y:S01]  /*4510*/  VOTEU.ALL UP1, P4 ;  /* 0x0000000000ff7886 */ /* 0x000fe20002020000 */
[----:B------:R-:W-:Y:S01]  /*4520*/  UMOV UR20, 0x0 ;  /* 0x0000000000147882 */ /* 0x000fe20000000000 */
[----:B------:R-:W-:Y:S01]  /*4530*/  UMOV UR21, 0x10000000 ;  /* 0x1000000000157882 */ /* 0x000fe20000000000 */
[----:B------:R-:W-:Y:S01]  /*4540*/  @!P4 R2UR UR9, R3 ;  /* 0x000000000309c2ca */ /* 0x000fe200000e0000 */
[----:B------:R-:W-:Y:S01]  /*4550*/  @!P4 IMAD.X R0, RZ, RZ, R33, P0 ;  /* 0x000000ffff00c224 */ /* 0x000fe200000e0621 */
[----:B------:R-:W-:Y:S01]  /*4560*/  @!UP1 UIADD3 UR10, UPT, UPT, UR18, 0x40, URZ ;  /* 0x00000040120a9890 */ /* 0x000fe2000fffe0ff */
[----:B------:R-:W-:Y:S01]  /*4570*/  ISETP.NE.AND P0, PT, R30, 0x2, PT ;  /* 0x000000021e00780c */ /* 0x000fe20003f05270 */
[----:B------:R-:W-:Y:S01]  /*4580*/  UMOV UR11, UR19 ;  /* 0x00000013000b7c82 */ /* 0x000fe20008000000 */
[----:B------:R-:W-:Y:S01]  /*4590*/  UMOV UR12, UR36 ;  /* 0x00000024000c7c82 */ /* 0x000fe20008000000 */
[----:B------:R-:W-:Y:S01]  /*45a0*/  @!P4 R2UR UR8, R0 ;  /* 0x000000000008c2ca */ /* 0x000fe200000e0000 */
[----:B------:R-:W-:Y:S01]  /*45b0*/  IMAD.IADD R20, R8, 0x1, R150 ;  /* 0x0000000108147824 */ /* 0x000fe200078e0296 */
[----:B------:R-:W-:Y:S01]  /*45c0*/  @P3 R2UR UR36, R28 ;  /* 0x000000001c2432ca */ /* 0x000fe200000e0000 */
[----:B------:R-:W-:Y:S01]  /*45d0*/  IMAD.IADD R21, R13, 0x1, R152 ;  /* 0x000000010d157824 */ /* 0x000fe200078e0298 */
[----:B------:R-:W-:Y:S02]  /*45e0*/  SEL R0, RZ, 0x1, P0 ;  /* 0x00000001ff007807 */ /* 0x000fe40000000000 */
[----:B------:R-:W-:Y:S01]  /*45f0*/  LOP3.LUT R31, R31, 0x1, RZ, 0x3c, !PT ;  /* 0x000000011f1f7812 */ /* 0x000fe200078e3cff */
[----:B------:R-:W-:Y:S01]  /*4600*/  IMAD.U32 R10, RZ, RZ, UR9 ;  /* 0x00000009ff0a7e24 */ /* 0x000fe2000f8e00ff */
[----:B------:R-:W-:Y:S01]  /*4610*/  @!UP1 UIADD3 UR9, UPT, UPT, UR7, 0x68, URZ ;  /* 0x0000006807099890 */ /* 0x000fe2000fffe0ff */
[----:B------:R-:W-:Y:S02]  /*4620*/  LOP3.LUT R29, R29, R0, RZ, 0x3c, !PT ;  /* 0x000000001d1d7212 */ /* 0x000fe400078e3cff */
[----:B------:R-:W-:Y:S02]  /*4630*/  SEL R30, R30, RZ, P0 ;  /* 0x000000ff1e1e7207 */ /* 0x000fe40000000000 */
[----:B------:R-:W-:Y:S01]  /*4640*/  IMAD.U32 R11, RZ, RZ, UR8 ;  /* 0x00000008ff0b7e24 */ /* 0x000fe2000f8e00ff */
[----:B------:R-:W-:Y:S01]  /*4650*/  @!P4 R2UR UR14, R10 ;  /* 0x000000000a0ec2ca */ /* 0x000fe200000e0000 */
[----:B------:R-:W-:Y:S01]  /*4660*/  @!UP1 UIADD3 UR8, UPT, UPT, UR7, 0x2200, URZ ;  /* 0x0000220007089890 */ /* 0x000fe2000fffe0ff */
[----:B------:R-:W-:Y:S02]  /*4670*/  VOTEU.ALL UP1, P4 ;  /* 0x0000000000ff7886 */ /* 0x000fe40002020000 */
[----:B------:R-:W-:Y:S11]  /*4680*/  @!P4 R2UR UR15, R11 ;  /* 0x000000000b0fc2ca */ /* 0x000ff600000e0000 */
[----:B------:R-:W-:Y:S02]  /*4690*/  @!UPT UIADD3 URZ, UPT, UPT, URZ, URZ, URZ ;  /* 0x000000fffffff290 */ /* 0x000fe4000fffe0ff */
[----:B------:R2:W-:Y:S01]  /*46a0*/  @!UP1 UTMALDG.3D [UR8], [UR14], desc[UR20] ;  /* 0x000014080e0095b4 */ /* 0x0005e20008011000 */
[----:B------:R2:W-:Y:S01]  /*46b0*/  @!P4 SYNCS.ARRIVE.TRANS64.RED.A0TR RZ, [UR7+0x68], R23 ;  /* 0x00006817ffffc9a7 */ /* 0x0005e20008300407 */
[----:B------:R-:W-:Y:S01]  /*46c0*/  UPLOP3.LUT UP1, UPT, UPT, UPT, UPT, 0x80, 0x8 ;  /* 0x000000000008789c */ /* 0x000fe20003f2f070 */
[----:B------:R-:W-:Y:S01]  /*46d0*/  SYNCS.ARRIVE.TRANS64.RED.A1T0 RZ, [UR13], RZ ;  /* 0x000000ffffff79a7 */ /* 0x000fe2000810040d */
[----:B------:R-:W-:Y:S09]  /*46e0*/  @P3 BRA `(.L_x_78) ;  /* 0xfffffff400503947 */ /* 0x000ff2000383ffff */
[----:B------:R-:W-:-:S04]  /*46f0*/  SHF.L.U32 R3, R31, 0x1f, RZ ;  /* 0x0000001f1f037819 */ /* 0x000fc800000006ff */
[----:B------:R-:W1:Y:S02]  /*4700*/  SYNCS.PHASECHK.TRANS64.TRYWAIT P0, [UR7+0x70], R3 ;  /* 0x00007003ff0075a7 */ /* 0x000e640008001107 */
[----:B-1----:R-:W-:Y:S05]  /*4710*/  @!P0 BRA `(.L_x_79) ;  /* 0x0000004400748947 */ /* 0x002fea0003800000 */
.L_x_145:
[----:B-1----:R-:W-:-:S07]  /*4720*/  MOV R0, UR7 ;  /* 0x0000000700007c02 */ /* 0x002fce0008000f00 */
.L_x_80:
[----:B-1----:R-:W-:-:S04]  /*4730*/  SHF.L.U32 R3, R31, 0x1f, RZ ;  /* 0x0000001f1f037819 */ /* 0x002fc800000006ff */
[----:B------:R1:W3:Y:S03]  /*4740*/  SYNCS.PHASECHK.TRANS64.TRYWAIT P0, [R0+URZ+0x78], R3 ;  /* 0x00007803000075a7 */ /* 0x0002e600080011ff */
[----:B---3--:R-:W-:Y:S05]  /*4750*/  @!P0 NANOSLEEP.SYNCS 0x989680 ;  /* 0x009896800000895d */ /* 0x008fea0003900000 */
[----:B------:R-:W3:Y:S02]  /*4760*/  @!P0 SYNCS.PHASECHK.TRANS64 P0, [R0+URZ+0x78], R3 ;  /* 0x00007803000085a7 */ /* 0x000ee400080010ff */
[----:B--23--:R-:W-:Y:S05]  /*4770*/  @P0 EXIT ;  /* 0x000000000000094d */ /* 0x00cfea0003800000 */
[----:B------:R-:W-:Y:S05]  /*4780*/  BRA `(.L_x_80) ;  /* 0xfffffffc00e87947 */ /* 0x000fea000383ffff */
.L_x_69:
[----:B------:R-:W-:-:S06]  /*4790*/  UISETP.GE.AND UP1, UPT, UR8, 0x4, UPT ;  /* 0x000000040800788c */ /* 0x000fcc000bf26270 */
[----:B------:R-:W-:-:S13]  /*47a0*/  PLOP3.LUT P0, PT, PT, PT, UP1, 0x80, 0x8 ;  /* 0x000000000008781c */ /* 0x000fda0003f0f018 */
[----:B------:R-:W-:Y:S05]  /*47b0*/  @!P0 EXIT ;  /* 0x000000000000894d */ /* 0x000fea0003800000 */
[----:B------:R-:W-:Y:S01]  /*47c0*/  BAR.SYNC.DEFER_BLOCKING 0x6, 0xa0 ;  /* 0x0182800000007b1d */ /* 0x000fe20000010000 */
[C---:B------:R-:W-:Y:S01]  /*47d0*/  IMAD.U32 R79, R167.reuse, 0x10000, RZ ;  /* 0x00010000a74f7824 */ /* 0x040fe200078e00ff */
[C---:B------:R-:W-:Y:S01]  /*47e0*/  R2P PR, R167.reuse, 0x6 ;  /* 0x00000006a7007804 */ /* 0x040fe20000000000 */
[----:B------:R-:W-:Y:S01]  /*47f0*/  IMAD.SHL.U32 R2, R167, 0x40, RZ ;  /* 0x00000040a7027824 */ /* 0x000fe200078e00ff */
[----:B------:R-:W-:Y:S01]  /*4800*/  CS2R R160, SRZ ;  /* 0x0000000000a07805 */ /* 0x000fe2000001ff00 */
[----:B------:R-:W-:Y:S01]  /*4810*/  IMAD.MOV.U32 R164, RZ, RZ, 0x20 ;  /* 0x00000020ffa47424 */ /* 0x000fe200078e00ff */
[----:B------:R-:W-:Y:S02]  /*4820*/  UMOV UR49, 0x400 ;  /* 0x0000040000317882 */ /* 0x000fe40000000000 */
[----:B------:R-:W1:Y:S01]  /*4830*/  LDC R157, c[0x0][0x370] ;  /* 0x0000dc00ff9d7b82 */ /* 0x000e620000000800 */
[----:B------:R-:W-:Y:S01]  /*4840*/  ULEA UR49, UR37, UR49, 0x18 ;  /* 0x0000003125317291 */ /* 0x000fe2000f8ec0ff */
[----:B------:R-:W-:Y:S01]  /*4850*/  LOP3.LUT R79, R79, 0x600000, RZ, 0xc0, !PT ;  /* 0x006000004f4f7812 */ /* 0x000fe200078ec0ff */
[----:B------:R-:W-:Y:S01]  /*4860*/  IMAD.SHL.U32 R153, R167, 0x8, RZ ;  /* 0x00000008a7997824 */ /* 0x000fe200078e00ff */
[----:B------:R-:W-:Y:S01]  /*4870*/  LOP3.LUT R4, R2, 0x180, RZ, 0xc0, !PT ;  /* 0x0000018002047812 */ /* 0x000fe200078ec0ff */
[----:B------:R-:W-:Y:S01]  /*4880*/  IMAD.MOV.U32 R165, RZ, RZ, 0x10 ;  /* 0x00000010ffa57424 */ /* 0x000fe200078e00ff */
[----:B------:R-:W-:Y:S01]  /*4890*/  SEL R164, R164, 0xffffffe0, !P2 ;  /* 0xffffffe0a4a47807 */ /* 0x000fe20005000000 */
[----:B------:R-:W-:Y:S01]  /*48a0*/  UIADD3 UR4, UPT, UPT, UR49, 0x4200, URZ ;  /* 0x0000420031047890 */ /* 0x000fe2000fffe0ff */
[----:B------:R-:W2:Y:S01]  /*48b0*/  LDC R74, c[0x0][0xb0c] ;  /* 0x0002c300ff4a7b82 */ /* 0x000ea20000000800 */
[----:B------:R-:W-:Y:S01]  /*48c0*/  LOP3.LUT R153, R4, 0x30, R153, 0xf8, !PT ;  /* 0x0000003004997812 */ /* 0x000fe200078ef899 */
[----:B------:R-:W-:Y:S01]  /*48d0*/  IMAD.MOV.U32 R76, RZ, RZ, RZ ;  /* 0x000000ffff4c7224 */ /* 0x000fe200078e00ff */
[----:B------:R-:W-:Y:S01]  /*48e0*/  SEL R165, R165, 0xfffffff0, !P1 ;  /* 0xfffffff0a5a57807 */ /* 0x000fe20004800000 */
[----:B------:R-:W-:Y:S01]  /*48f0*/  IMAD.MOV.U32 R162, RZ, RZ, RZ ;  /* 0x000000ffffa27224 */ /* 0x000fe200078e00ff */
[----:B------:R-:W-:Y:S01]  /*4900*/  LOP3.LUT R153, R153, 0x1e40, R2, 0xf8, !PT ;  /* 0x00001e4099997812 */ /* 0x000fe200078ef802 */
[----:B------:R-:W-:Y:S01]  /*4910*/  IMAD.MOV.U32 R169, RZ, RZ, RZ ;  /* 0x000000ffffa97224 */ /* 0x000fe200078e00ff */
[----:B------:R-:W-:Y:S01]  /*4920*/  LOP3.LUT R167, R167, 0x60, RZ, 0xc0, !PT ;  /* 0x00000060a7a77812 */ /* 0x000fe200078ec0ff */
[----:B------:R-:W4:Y:S01]  /*4930*/  LDC R155, c[0x0][0xb20] ;  /* 0x0002c800ff9b7b82 */ /* 0x000f220000000800 */
[----:B------:R-:W3:Y:S01]  /*4940*/  LDS R0, [UR49+0x140] ;  /* 0x00014031ff007984 */ /* 0x000ee20008000800 */
[----:B------:R-:W-:Y:S01]  /*4950*/  IMAD.MOV.U32 R159, RZ, RZ, RZ ;  /* 0x000000ffff9f7224 */ /* 0x000fe200078e00ff */
[----:B------:R-:W1:Y:S01]  /*4960*/  LDCU.64 UR52, c[0x0][0x348] ;  /* 0x00006900ff3477ac */ /* 0x000e620008000a00 */
[----:B------:R-:W-:Y:S01]  /*4970*/  IMAD.U32 R166, RZ, RZ, UR4 ;  /* 0x00000004ffa67e24 */ /* 0x000fe2000f8e00ff */
[----:B------:R-:W1:Y:S03]  /*4980*/  LDCU.64 UR38, c[0x0][0x888] ;  /* 0x00011100ff2677ac */ /* 0x000e660008000a00 */
[----:B------:R-:W1:Y:S01]  /*4990*/  LDC R73, c[0x0][0xb30] ;  /* 0x0002cc00ff497b82 */ /* 0x000e620000000800 */
[----:B------:R-:W1:Y:S01]  /*49a0*/  LDCU.64 UR44, c[0x0][0x890] ;  /* 0x00011200ff2c77ac */ /* 0x000e620008000a00 */
[----:B------:R-:W-:-:S06]  /*49b0*/  UIADD3 UR48, UPT, UPT, UR49, 0x200, URZ ;  /* 0x0000020031307890 */ /* 0x000fcc000fffe0ff */
[----:B------:R-:W1:Y:S08]  /*49c0*/  LDC.64 R148, c[0x0][0xb10] ;  /* 0x0002c400ff947b82 */ /* 0x000e700000000a00 */
[----:B------:R-:W1:Y:S08]  /*49d0*/  LDC.64 R70, c[0x0][0xb18] ;  /* 0x0002c600ff467b82 */ /* 0x000e700000000a00 */
[----:B------:R-:W1:Y:S08]  /*49e0*/  LDC.64 R68, c[0x0][0xb28] ;  /* 0x0002ca00ff447b82 */ /* 0x000e700000000a00 */
[----:B------:R-:W1:Y:S01]  /*49f0*/  LDC.64 R146, c[0x0][0x8b0] ;  /* 0x00022c00ff927b82 */ /* 0x000e620000000a00 */
[----:B---3--:R-:W-:Y:S01]  /*4a00*/  IMAD.IADD R79, R0, 0x1, R79 ;  /* 0x00000001004f7824 */ /* 0x008fe200078e024f */
[----:B------:R-:W-:-:S04]  /*4a10*/  SHF.R.S32.HI R0, RZ, 0x4, R164 ;  /* 0x00000004ff007819 */ /* 0x000fc800000114a4 */
[----:B------:R-:W-:Y:S02]  /*4a20*/  LEA.HI.SX32 R163, R165, R0, 0x1c ;  /* 0x00000000a5a37211 */ /* 0x000fe400078fe2ff */
[----:B------:R-:W3:Y:S08]  /*4a30*/  LDC.64 R144, c[0x0][0x8a8] ;  /* 0x00022a00ff907b82 */ /* 0x000ef00000000a00 */
[----:B--2-4-:R-:W1:Y:S02]  /*4a40*/  LDC R156, c[0x0][0x374] ;  /* 0x0000dd00ff9c7b82 */ /* 0x014e640000000800 */
.L_x_106:
[----:B------:R-:W-:Y:S02]  /*4a50*/  LEA R0, R169, UR49, 0x3 ;  /* 0x00000031a9007c11 */ /* 0x000fe4000f8e18ff */
[----:B------:R-:W-:Y:S02]  /*4a60*/  SHF.L.U32 R3, R161, 0x1f, RZ ;  /* 0x0000001fa1037819 */ /* 0x000fe400000006ff */
[----:B-1----:R-:W-:Y:S02]  /*4a70*/  LEA R16, R169, UR49, 0x4 ;  /* 0x00000031a9107c11 */ /* 0x002fe4000f8e20ff */
[----:B------:R-:W2:Y:S02]  /*4a80*/  SYNCS.PHASECHK.TRANS64.TRYWAIT P0, [R0+URZ+0x90], R3 ;  /* 0x00009003000075a7 */ /* 0x000ea400080011ff */
[----:B--2---:R-:W-:Y:S05]  /*4a90*/  @!P0 BRA `(.L_x_81) ;  /* 0x0000004000ac8947 */ /* 0x004fea0003800000 */
.L_x_146:
[----:B------:R-:W4:Y:S01]  /*4aa0*/  LDC.64 R12, c[0x0][0xb10] ;  /* 0x0002c400ff0c7b82 */ /* 0x000f220000000a00 */
[----:B------:R-:W3:Y:S01]  /*4ab0*/  LDS.128 R16, [R16+0x120] ;  /* 0x0001200010107984 */ /* 0x000ee20000000c00 */
[----:B-1----:R-:W-:Y:S01]  /*4ac0*/  ISETP.NE.AND P1, PT, R73, 0x1, PT ;  /* 0x000000014900780c */ /* 0x002fe20003f25270 */
[----:B--2---:R-:W-:Y:S01]  /*4ad0*/  VIADD R0, R0, 0xa0 ;  /* 0x000000a000007836 */ /* 0x004fe20000000000 */
[----:B------:R-:W-:Y:S04]  /*4ae0*/  ISETP.GE.AND P0, PT, R72, 0x1, PT ;  /* 0x000000014800780c */ /* 0x000fe80003f06270 */
[----:B------:R-:W1:Y:S01]  /*4af0*/  LDC.64 R10, c[0x0][0xb18] ;  /* 0x0002c600ff0a7b82 */ /* 0x000e620000000a00 */
[----:B------:R-:W-:Y:S01]  /*4b00*/  PRMT R0, RZ, 0x654, R0 ;  /* 0x00000654ff007816 */ /* 0x000fe20000000000 */
[----:B------:R-:W-:Y:S01]  /*4b10*/  @!PT LDS RZ, [RZ] ;  /* 0x00000000fffff984 */ /* 0x000fe20000000800 */
[----:B------:R-:W-:Y:S01]  /*4b20*/  @!PT LDS RZ, [RZ] ;  /* 0x00000000fffff984 */ /* 0x000fe20000000800 */
[----:B------:R-:W-:Y:S01]  /*4b30*/  @!PT LDS RZ, [RZ] ;  /* 0x00000000fffff984 */ /* 0x000fe20000000800 */
[----:B------:R-:W-:Y:S01]  /*4b40*/  @!PT LDS RZ, [RZ] ;  /* 0x00000000fffff984 */ /* 0x000fe20000000800 */
[----:B------:R2:W-:Y:S06]  /*4b50*/  MEMBAR.ALL.CTA ;  /* 0x0000000000007992 */ /* 0x0005ec0000008000 */
[----:B--2---:R-:W2:Y:S01]  /*4b60*/  FENCE.VIEW.ASYNC.S ;  /* 0x00000000000073c6 */ /* 0x004ea20000000000 */
[----:B------:R-:W1:Y:S08]  /*4b70*/  @!P1 LDC R14, c[0x0][0xb20] ;  /* 0x0002c800ff0e9b82 */ /* 0x000e700000000800 */
[----:B------:R-:W1:Y:S01]  /*4b80*/  @!P1 LDC R9, c[0x0][0xb0c] ;  /* 0x0002c300ff099b82 */ /* 0x000e620000000800 */
[----:B--2---:R2:W-:Y:S01]  /*4b90*/  SYNCS.ARRIVE.TRANS64.RED.A1T0 RZ, [R0+URZ], RZ ;  /* 0x000000ff00ff79a7 */ /* 0x0045e200081004ff */
[----:B---3--:R-:W-:Y:S04]  /*4ba0*/  LOP3.LUT P4, RZ, R18, 0x1, RZ, 0xc0, !PT ;  /* 0x0000000112ff7812 */ /* 0x008fe8000788c0ff */
[----:B------:R-:W-:Y:S09]  /*4bb0*/  P2R R168, PR, RZ, 0x10 ;  /* 0x00000010ffa87803 */ /* 0x000ff20000000000 */
[----:B------:R-:W-:Y:S02]  /*4bc0*/  @P4 MOV R77, R16 ;  /* 0x00000010004d4202 */ /* 0x000fe40000000f00 */
[----:B------:R-:W-:Y:S01]  /*4bd0*/  @P4 LOP3.LUT R75, R17, 0xffff, RZ, 0xc0, !PT ;  /* 0x0000ffff114b4812 */ /* 0x000fe200078ec0ff */
[----:B--2-4-:R-:W-:Y:S06]  /*4be0*/  @!P0 BRA `(.L_x_82) ;  /* 0x0000000000a48947 */ /* 0x014fec0003800000 */
[----:B------:R-:W-:Y:S01]  /*4bf0*/  IMAD.HI.U32 R24, R156, R71, RZ ;  /* 0x000000479c187227 */ /* 0x000fe200078e00ff */
[----:B------:R-:W-:Y:S02]  /*4c00*/  ISETP.NE.AND P0, PT, R70, 0x1, PT ;  /* 0x000000014600780c */ /* 0x000fe40003f05270 */
[----:B------:R-:W-:Y:S01]  /*4c10*/  ISETP.NE.AND P2, PT, R72, 0x1, PT ;  /* 0x000000014800780c */ /* 0x000fe20003f45270 */
[-C--:B------:R-:W-:Y:S01]  /*4c20*/  IMAD.HI.U32 R22, R157, R148.reuse, RZ ;  /* 0x000000949d167227 */ /* 0x080fe200078e00ff */
[----:B------:R-:W-:Y:S02]  /*4c30*/  SHF.R.U32.HI R23, RZ, R155, R24 ;  /* 0x0000009bff177219 */ /* 0x000fe40000011618 */
[----:B------:R-:W-:Y:S01]  /*4c40*/  ISETP.NE.AND P3, PT, R74, 0x1, PT ;  /* 0x000000014a00780c */ /* 0x000fe20003f65270 */
[----:B------:R-:W-:Y:S01]  /*4c50*/  IMAD.HI.U32 R28, R75, R71, RZ ;  /* 0x000000474b1c7227 */ /* 0x000fe200078e00ff */
[----:B------:R-:W-:Y:S02]  /*4c60*/  SHF.R.U32.HI R22, RZ, R149, R22 ;  /* 0x00000095ff167219 */ /* 0x000fe40000011616 */
[----:B------:R-:W-:Y:S01]  /*4c70*/  SEL R3, R156, R23, !P0 ;  /* 0x000000179c037207 */ /* 0x000fe20004000000 */
[----:B------:R-:W-:Y:S01]  /*4c80*/  IMAD.HI.U32 R26, R77, R148, RZ ;  /* 0x000000944d1a7227 */ /* 0x000fe200078e00ff */
[----:B------:R-:W-:Y:S03]  /*4c90*/  SEL R7, R157, R22, !P3 ;  /* 0x000000169d077207 */ /* 0x000fe60005800000 */
[-C--:B------:R-:W-:Y:S01]  /*4ca0*/  IMAD.HI.U32 R22, R3, R68.reuse, RZ ;  /* 0x0000004403167227 */ /* 0x080fe200078e00ff */
[----:B------:R-:W-:Y:S03]  /*4cb0*/  SHF.R.U32.HI R26, RZ, R149, R26 ;  /* 0x00000095ff1a7219 */ /* 0x000fe6000001161a */
[----:B------:R-:W-:Y:S01]  /*4cc0*/  IMAD.HI.U32 R24, R7, R68, RZ ;  /* 0x0000004407187227 */ /* 0x000fe200078e00ff */
[----:B------:R-:W-:Y:S02]  /*4cd0*/  @P2 SHF.R.U32.HI R3, RZ, R69, R22 ;  /* 0x00000045ff032219 */ /* 0x000fe40000011616 */
[----:B------:R-:W-:Y:S02]  /*4ce0*/  SHF.R.U32.HI R22, RZ, R155, R28 ;  /* 0x0000009bff167219 */ /* 0x000fe4000001161c */
[----:B------:R-:W-:Y:S01]  /*4cf0*/  @P2 SHF.R.U32.HI R7, RZ, R69, R24 ;  /* 0x00000045ff072219 */ /* 0x000fe20000011618 */
[C---:B------:R-:W-:Y:S01]  /*4d00*/  IMAD R2, R72.reuse, R3, RZ ;  /* 0x0000000348027224 */ /* 0x040fe200078e02ff */
[----:B------:R-:W-:Y:S02]  /*4d10*/  SEL R5, R75, R22, !P0 ;  /* 0x000000164b057207 */ /* 0x000fe40004000000 */
[----:B------:R-:W-:Y:S01]  /*4d20*/  SEL R3, R77, R26, !P3 ;  /* 0x0000001a4d037207 */ /* 0x000fe20005800000 */
[----:B------:R-:W-:Y:S01]  /*4d30*/  IMAD R4, R72, R7, RZ ;  /* 0x0000000748047224 */ /* 0x000fe200078e02ff */
[C---:B------:R-:W-:Y:S01]  /*4d40*/  ISETP.GE.AND P0, PT, R5.reuse, R2, PT ;  /* 0x000000020500720c */ /* 0x040fe20003f06270 */
[----:B------:R-:W-:Y:S03]  /*4d50*/  IMAD.HI.U32 R6, R5, R68, RZ ;  /* 0x0000004405067227 */ /* 0x000fe600078e00ff */
[----:B------:R-:W-:Y:S01]  /*4d60*/  ISETP.GE.OR P0, PT, R3, R4, P0 ;  /* 0x000000040300720c */ /* 0x000fe20000706670 */
[----:B------:R-:W-:Y:S01]  /*4d70*/  IMAD.MOV R4, RZ, RZ, -R3 ;  /* 0x000000ffff047224 */ /* 0x000fe200078e0a03 */
[-C--:B------:R-:W-:Y:S03]  /*4d80*/  SHF.R.U32.HI R6, RZ, R69.reuse, R6 ;  /* 0x00000045ff067219 */ /* 0x080fe60000011606 */
[----:B------:R-:W-:Y:S01]  /*4d90*/  IMAD R77, R74, R4, R77 ;  /* 0x000000044a4d7224 */ /* 0x000fe200078e024d */
[----:B------:R-:W-:Y:S05]  /*4da0*/  SEL R15, R5, R6, !P2 ;  /* 0x00000006050f7207 */ /* 0x000fea0005000000 */
[----:B------:R-:W-:Y:S02]  /*4db0*/  IMAD.MOV R6, RZ, RZ, -R15 ;  /* 0x000000ffff067224 */ /* 0x000fe400078e0a0f */
[C---:B------:R-:W-:Y:S04]  /*4dc0*/  @!P0 IMAD.HI.U32 R2, R3.reuse, R68, RZ ;  /* 0x0000004403028227 */ /* 0x040fe800078e00ff */
[----:B------:R-:W-:Y:S01]  /*4dd0*/  IMAD R6, R72, R6, R5 ;  /* 0x0000000648067224 */ /* 0x000fe200078e0205 */
[----:B------:R-:W-:Y:S04]  /*4de0*/  @!P0 SHF.R.U32.HI R2, RZ, R69, R2 ;  /* 0x00000045ff028219 */ /* 0x000fe80000011602 */
[----:B------:R-:W-:Y:S02]  /*4df0*/  @!P0 SEL R0, R3, R2, !P2 ;  /* 0x0000000203008207 */ /* 0x000fe40005000000 */
[----:B------:R-:W-:Y:S02]  /*4e00*/  IADD3 R2, PT, PT, -R5, RZ, RZ ;  /* 0x000000ff05027210 */ /* 0x000fe40007ffe1ff */
[----:B------:R-:W-:Y:S01]  /*4e10*/  @!P0 IADD3 R8, PT, PT, R15, -R0, RZ ;  /* 0x800000000f088210 */ /* 0x000fe20007ffe0ff */
[----:B------:R-:W-:Y:S02]  /*4e20*/  @!P0 IMAD R0, R7, R6, R0 ;  /* 0x0000000607008224 */ /* 0x000fe400078e0200 */
[----:B------:R-:W-:Y:S02]  /*4e30*/  IMAD R75, R70, R2, R75 ;  /* 0x00000002464b7224 */ /* 0x000fe400078e024b */
[----:B------:R-:W-:Y:S02]  /*4e40*/  @!P0 IMAD R5, R8, R72, R3 ;  /* 0x0000004808058224 */ /* 0x000fe400078e0203 */
[----:B------:R-:W-:Y:S04]  /*4e50*/  @!P0 IMAD.MOV.U32 R3, RZ, RZ, R0 ;  /* 0x000000ffff038224 */ /* 0x000fe800078e0000 */
[----:B------:R-:W-:Y:S02]  /*4e60*/  IMAD R77, R3, R74, R77 ;  /* 0x0000004a034d7224 */ /* 0x000fe400078e024d */
[----:B------:R-:W-:Y:S07]  /*4e70*/  IMAD R75, R5, R70, R75 ;  /* 0x00000046054b7224 */ /* 0x000fee00078e024b */
.L_x_82:
[----:B-1----:R-:W-:Y:S01]  /*4e80*/  @!P1 ISETP.NE.AND P0, PT, R10, 0x1, PT ;  /* 0x000000010a00980c */ /* 0x002fe20003f05270 */
[----:B------:R-:W-:Y:S01]  /*4e90*/  @!P1 IMAD.HI.U32 R0, R77, R12, RZ ;  /* 0x0000000c4d009227 */ /* 0x000fe200078e00ff */
[----:B------:R-:W-:Y:S01]  /*4ea0*/  @!P1 ISETP.NE.AND P2, PT, R9, 0x1, PT ;  /* 0x000000010900980c */ /* 0x000fe20003f45270 */
[----:B------:R-:W-:Y:S01]  /*4eb0*/  ULOP3.LUT UP0, URZ, UR48, 0x1b0, URZ, 0xc0, !UPT ;  /* 0x000001b030ff7892 */ /* 0x000fe2000f80c0ff */
[----:B------:R-:W-:Y:S01]  /*4ec0*/  R2UR UR42, R21 ;  /* 0x00000000152a72ca */ /* 0x000fe200000e0000 */
[----:B------:R-:W-:Y:S01]  /*4ed0*/  @!P1 IMAD.HI.U32 R3, R75, R11, RZ ;  /* 0x0000000b4b039227 */ /* 0x000fe200078e00ff */
[----:B------:R-:W-:Y:S02]  /*4ee0*/  @!P1 SHF.R.U32.HI R0, RZ, R13, R0 ;  /* 0x0000000dff009219 */ /* 0x000fe40000011600 */
[----:B------:R-:W-:Y:S01]  /*4ef0*/  R2UR UR41, R20 ;  /* 0x00000000142972ca */ /* 0x000fe200000e0000 */
[----:B------:R-:W-:Y:S01]  /*4f00*/  VIADD R169, R169, 0x1 ;  /* 0x00000001a9a97836 */ /* 0x000fe20000000000 */
[----:B------:R-:W-:Y:S02]  /*4f10*/  @!P1 SHF.R.U32.HI R2, RZ, R14, R3 ;  /* 0x0000000eff029219 */ /* 0x000fe40000011603 */
[----:B------:R-:W-:Y:S02]  /*4f20*/  @!P1 SEL R3, R77, R0, !P2 ;  /* 0x000000004d039207 */ /* 0x000fe40005000000 */
[----:B------:R-:W-:Y:S02]  /*4f30*/  @!P1 SEL R2, R75, R2, !P0 ;  /* 0x000000024b029207 */ /* 0x000fe40004000000 */
[----:B------:R-:W-:Y:S01]  /*4f40*/  @P4 SHF.R.U32.HI R158, RZ, 0x10, R17 ;  /* 0x00000010ff9e4819 */ /* 0x000fe20000011611 */
[----:B------:R-:W-:Y:S02]  /*4f50*/  USHF.L.U32 UR42, UR42, 0x7, URZ ;  /* 0x000000072a2a7899 */ /* 0x000fe400080006ff */
[----:B------:R-:W-:Y:S02]  /*4f60*/  @!P1 IMAD.IADD R0, R2, 0x1, -R3 ;  /* 0x0000000102009824 */ /* 0x000fe400078e0a03 */
[----:B------:R-:W-:Y:S01]  /*4f70*/  @!P1 IMAD.IADD R2, R3, 0x1, -R2 ;  /* 0x0000000103029824 */ /* 0x000fe200078e0a02 */
[----:B------:R-:W-:Y:S01]  /*4f80*/  USHF.L.U32 UR41, UR41, 0x7, URZ ;  /* 0x0000000729297899 */ /* 0x000fe200080006ff */
[----:B------:R-:W-:Y:S02]  /*4f90*/  @!P1 IMAD R77, R0, R9, R77 ;  /* 0x00000009004d9224 */ /* 0x000fe400078e024d */
[----:B------:R-:W-:Y:S01]  /*4fa0*/  @!P1 IMAD R75, R2, R10, R75 ;  /* 0x0000000a024b9224 */ /* 0x000fe200078e024b */
[----:B------:R-:W-:Y:S08]  /*4fb0*/  BRA.U !UP0, `(.L_x_83) ;  /* 0x0000000108407547 */ /* 0x000ff0000b800000 */
[----:B------:R-:W1:Y:S01]  /*4fc0*/  LDCU.64 UR8, c[0x4][0x80] ;  /* 0x01001000ff0877ac */ /* 0x000e620008000a00 */
[----:B------:R-:W-:Y:S01]  /*4fd0*/  MOV R3, 0x0 ;  /* 0x0000000000037802 */ /* 0x000fe20000000f00 */
[----:B------:R-:W-:Y:S02]  /*4fe0*/  HFMA2 R12, -RZ, RZ, 0, 5.9604644775390625e-08 ;  /* 0x00000001ff0c7431 */ /* 0x000fe400000001ff */
[----:B------:R-:W-:Y:S02]  /*4ff0*/  IMAD.MOV.U32 R8, RZ, RZ, 0x70 ;  /* 0x00000070ff087424 */ /* 0x000fe400078e00ff */
[----:B------:R-:W-:Y:S01]  /*5000*/  IMAD.MOV.U32 R13, RZ, RZ, RZ ;  /* 0x000000ffff0d7224 */ /* 0x000fe200078e00ff */
[----:B------:R-:W2:Y:S01]  /*5010*/  LDCU.64 UR6, c[0x4][0x88] ;  /* 0x01001100ff0677ac */ /* 0x000ea20008000a00 */
[----:B------:R-:W3:Y:S01]  /*5020*/  LDC.64 R2, c[0x4][R3] ;  /* 0x0100000003027b82 */ /* 0x000ee20000000a00 */
[----:B------:R-:W4:Y:S01]  /*5030*/  LDCU.64 UR4, c[0x4][0x8] ;  /* 0x01000100ff0477ac */ /* 0x000f220008000a00 */
[----:B-1----:R-:W-:Y:S01]  /*5040*/  MOV R5, UR9 ;  /* 0x0000000900057c02 */ /* 0x002fe20008000f00 */
[----:B------:R-:W-:Y:S01]  /*5050*/  IMAD.U32 R4, RZ, RZ, UR8 ;  /* 0x00000008ff047e24 */ /* 0x000fe2000f8e00ff */
[----:B--2---:R-:W-:Y:S01]  /*5060*/  MOV R7, UR7 ;  /* 0x0000000700077c02 */ /* 0x004fe20008000f00 */
[----:B------:R-:W-:Y:S01]  /*5070*/  IMAD.U32 R6, RZ, RZ, UR6 ;  /* 0x00000006ff067e24 */ /* 0x000fe2000f8e00ff */
[----:B----4-:R-:W-:Y:S01]  /*5080*/  MOV R11, UR5 ;  /* 0x00000005000b7c02 */ /* 0x010fe20008000f00 */
[----:B------:R-:W-:Y:S02]  /*5090*/  IMAD.U32 R10, RZ, RZ, UR4 ;  /* 0x00000004ff0a7e24 */ /* 0x000fe4000f8e00ff */
[----:B------:R-:W-:Y:S07]  /*50a0*/  LEPC R20, `(.L_x_83) ;  /* 0x000000001014794e */ /* 0x000fee0000000000 */
[----:B---3-5:R-:W-:Y:S05]  /*50b0*/  CALL.ABS.NOINC R2 ;  /* 0x0000000002007343 */ /* 0x028fea0003c00000 */
.L_x_83:
[----:B------:R-:W-:Y:S01]  /*50c0*/  LOP3.LUT P0, RZ, R166, 0x1b0, RZ, 0xc0, !PT ;  /* 0x000001b0a6ff7812 */ /* 0x000fe2000780c0ff */
[----:B------:R-:W-:Y:S11]  /*50d0*/  BSSY.RECONVERGENT B6, `(.L_x_84) ;  /* 0x0000013000067945 */ /* 0x000ff60003800200 */
[----:B------:R-:W-:Y:S01]  /*50e0*/  @!UPT UIADD3 URZ, UPT, UPT, URZ, URZ, URZ ;  /* 0x000000fffffff290 */ /* 0x000fe2000fffe0ff */
[----:B------:R-:W-:Y:S05]  /*50f0*/  @!P0 BRA `(.L_x_85) ;  /* 0x0000000000408947 */ /* 0x000fea0003800000 */
        /* <DEDUP_REMOVED lines=16> */
.L_x_85:
[----:B------:R-:W-:Y:S05]  /*5200*/  BSYNC.RECONVERGENT B6 ;  /* 0x0000000000067941 */ /* 0x000fea0003800200 */
.L_x_84:
[----:B------:R-:W-:Y:S01]  /*5210*/  ISETP.NE.U32.AND P4, PT, R146, RZ, PT ;  /* 0x000000ff9200720c */ /* 0x000fe20003f85070 */
[----:B------:R-:W-:Y:S01]  /*5220*/  UISETP.NE.AND UP2, UPT, UR50, URZ, UPT ;  /* 0x000000ff3200728c */ /* 0x000fe2000bf45270 */
[----:B------:R-:W-:Y:S01]  /*5230*/  ISETP.NE.U32.AND P2, PT, RZ, UR38, PT ;  /* 0x00000026ff007c0c */ /* 0x000fe2000bf45070 */
[----:B------:R-:W-:Y:S01]  /*5240*/  UISETP.NE.U32.AND UP1, UPT, UR44, URZ, UPT ;  /* 0x000000ff2c00728c */ /* 0x000fe2000bf25070 */
[----:B------:R-:W-:Y:S01]  /*5250*/  ISETP.NE.AND.EX P4, PT, R147, RZ, PT, P4 ;  /* 0x000000ff9300720c */ /* 0x000fe20003f85340 */
[----:B------:R-:W-:Y:S01]  /*5260*/  UPLOP3.LUT UP0, UPT, UPT, UPT, UPT, 0x40, 0x4 ;  /* 0x000000000004789c */ /* 0x000fe20003f0e870 */
[----:B------:R-:W-:Y:S01]  /*5270*/  ISETP.NE.AND.EX P2, PT, RZ, UR39, PT, P2 ;  /* 0x00000027ff007c0c */ /* 0x000fe2000bf45320 */
[----:B------:R-:W-:Y:S01]  /*5280*/  UISETP.NE.AND.EX UP1, UPT, UR45, URZ, UPT, UP1 ;  /* 0x000000ff2d00728c */ /* 0x000fe2000bf25310 */
[----:B------:R-:W-:Y:S04]  /*5290*/  PLOP3.LUT P1, PT, PT, PT, UP2, 0x80, 0x8 ;  /* 0x000000000008781c */ /* 0x000fe80003f2f028 */
[----:B------:R-:W-:Y:S06]  /*52a0*/  @UP2 UPLOP3.LUT UP0, UPT, UPT, UPT, UP1, 0x80, 0x8 ;  /* 0x000000000008289c */ /* 0x000fec0003f0f010 */
[----:B------:R-:W-:Y:S01]  /*52b0*/  PLOP3.LUT P0, PT, PT, PT, UP0, 0x80, 0x8 ;  /* 0x000000000008781c */ /* 0x000fe20003f0f008 */
[----:B------:R-:W-:Y:S01]  /*52c0*/  @!UPT UIADD3 URZ, UPT, UPT, URZ, URZ, URZ ;  /* 0x000000fffffff290 */ /* 0x000fe2000fffe0ff */
[----:B------:R-:W-:Y:S11]  /*52d0*/  BRA.U !UP1, `(.L_x_86) ;  /* 0x0000000109387547 */ /* 0x000ff6000b800000 */
[----:B------:R-:W-:Y:S01]  /*52e0*/  UISETP.NE.U32.AND UP0, UPT, UR38, URZ, UPT ;  /* 0x000000ff2600728c */ /* 0x000fe2000bf05070 */
[----:B------:R-:W-:Y:S02]  /*52f0*/  HFMA2 R0, -RZ, RZ, 0, 5.9604644775390625e-08 ;  /* 0x00000001ff007431 */ /* 0x000fe400000001ff */
[----:B------:R-:W-:Y:S01]  /*5300*/  IMAD.MOV.U32 R151, RZ, RZ, 0x1 ;  /* 0x00000001ff977424 */ /* 0x000fe200078e00ff */
[----:B------:R-:W-:Y:S06]  /*5310*/  UISETP.NE.AND.EX UP0, UPT, UR39, URZ, UPT, UP0 ;  /* 0x000000ff2700728c */ /* 0x000fec000bf05300 */
[----:B------:R-:W-:Y:S05]  /*5320*/  PLOP3.LUT P3, PT, PT, PT, UP0, 0x80, 0x8 ;  /* 0x000000000008781c */ /* 0x000fea0003f6f008 */
[----:B------:R-:W1:Y:S01]  /*5330*/  @UP0 LDCU.64 UR6, c[0x0][0x888] ;  /* 0x00011100ff0607ac */ /* 0x000e620008000a00 */
[----:B------:R-:W-:Y:S07]  /*5340*/  @UP0 UIMAD UR4, UR36, UR44, URZ ;  /* 0x0000002c240402a4 */ /* 0x000fee000f8e02ff */
[----:B------:R-:W-:Y:S01]  /*5350*/  @!P3 PRMT R151, R0, 0x7610, R151 ;  /* 0x000076100097b816 */ /* 0x000fe20000000097 */
[----:B-1----:R-:W-:Y:S03]  /*5360*/  @UP0 UIMAD.WIDE UR6, UR4, 0x4, UR6 ;  /* 0x00000004040608a5 */ /* 0x002fe6000f8e0206 */
[----:B------:R-:W1:Y:S03]  /*5370*/  @!UP0 LDCU UR4, c[0x0][0x880] ;  /* 0x00011000ff0487ac */ /* 0x000e660008000800 */
[----:B------:R-:W-:Y:S01]  /*5380*/  IMAD.U32 R2, RZ, RZ, UR6 ;  /* 0x00000006ff027e24 */ /* 0x000fe2000f8e00ff */
[----:B------:R-:W-:Y:S05]  /*5390*/  MOV R3, UR7 ;  /* 0x0000000700037c02 */ /* 0x000fea0008000f00 */
[----:B-----5:R2:W5:Y:S02]  /*53a0*/  @P3 LDG.E R82, desc[UR46][R2.64] ;  /* 0x0000002e02523981 */ /* 0x020564000c1e1900 */
[----:B-12---:R-:W-:Y:S02]  /*53b0*/  @!P3 IMAD.U32 R82, RZ, RZ, UR4 ;  /* 0x00000004ff52be24 */ /* 0x006fe4000f8e00ff */
.L_x_86:
[----:B------:R-:W-:Y:S05]  /*53c0*/  @!P4 BRA `(.L_x_87) ;  /* 0x000000000020c947 */ /* 0x000fea0003800000 */
[----:B------:R-:W-:Y:S04]  /*53d0*/  ISETP.NE.U32.AND P3, PT, R144, RZ, PT ;  /* 0x000000ff9000720c */ /* 0x000fe80003f65070 */
[----:B------:R-:W-:Y:S11]  /*53e0*/  ISETP.NE.AND.EX P3, PT, R145, RZ, PT, P3 ;  /* 0x000000ff9100720c */ /* 0x000ff60003f65330 */
[----:B------:R-:W-:Y:S02]  /*53f0*/  @!UPT UIADD3 URZ, UPT, UPT, URZ, URZ, URZ ;  /* 0x000000fffffff290 */ /* 0x000fe4000fffe0ff */
[----:B------:R-:W1:Y:S01]  /*5400*/  @P3 LDC.64 R2, c[0x0][0x8a8] ;  /* 0x00022a00ff023b82 */ /* 0x000e620000000a00 */
[----:B------:R-:W-:Y:S04]  /*5410*/  @P3 IMAD R0, R146, UR36, RZ ;  /* 0x0000002492003c24 */ /* 0x000fe8000f8e02ff */
[----:B-1----:R-:W-:Y:S05]  /*5420*/  @P3 IMAD.WIDE R2, R0, 0x4, R2 ;  /* 0x0000000400023825 */ /* 0x002fea00078e0202 */
[----:B-----5:R1:W5:Y:S02]  /*5430*/  @P3 LDG.E R78, desc[UR46][R2.64] ;  /* 0x0000002e024e3981 */ /* 0x020364000c1e1900 */
[----:B-1----:R-:W2:Y:S02]  /*5440*/  @!P3 LDC R78, c[0x0][0x8a0] ;  /* 0x00022800ff4ebb82 */ /* 0x002ea40000000800 */
.L_x_87:
[----:B-----5:R-:W-:Y:S01]  /*5450*/  ISETP.NE.AND P4, PT, R82, RZ, PT ;  /* 0x000000ff5200720c */ /* 0x020fe20003f85270 */
[----:B------:R-:W-:Y:S01]  /*5460*/  BSSY B1, `(.L_x_88) ;  /* 0x0000048000017945 */ /* 0x000fe20003800000 */
[----:B------:R-:W-:Y:S01]  /*5470*/  SEL R7, RZ, 0xffffffff, P2 ;  /* 0xffffffffff077807 */ /* 0x000fe20001000000 */
[----:B------:R-:W-:Y:S01]  /*5480*/  IMAD.MOV.U32 R117, RZ, RZ, 0x1 ;  /* 0x00000001ff757424 */ /* 0x000fe200078e00ff */
[----:B------:R-:W-:Y:S01]  /*5490*/  LOP3.LUT P3, RZ, R151, 0xff, RZ, 0xc0, !PT ;  /* 0x000000ff97ff7812 */ /* 0x000fe2000786c0ff */
[----:B------:R-:W-:Y:S01]  /*54a0*/  IMAD R80, R76, 0x80, R79 ;  /* 0x000000804c507824 */ /* 0x000fe200078e024f */
[----:B------:R-:W-:Y:S02]  /*54b0*/  @P1 SEL R0, RZ, 0xffffffff, P4 ;  /* 0xffffffffff001807 */ /* 0x000fe40002000000 */
[----:B------:R-:W-:Y:S02]  /*54c0*/  CS2R R98, SRZ ;  /* 0x0000000000627805 */ /* 0x000fe4000001ff00 */
[----:B------:R-:W-:Y:S02]  /*54d0*/  LEA R3, R160, UR49, 0x3 ;  /* 0x00000031a0037c11 */ /* 0x000fe4000f8e18ff */
[----:B------:R-:W-:Y:S02]  /*54e0*/  CS2R R96, SRZ ;  /* 0x0000000000607805 */ /* 0x000fe4000001ff00 */
[----:B------:R-:W-:Y:S02]  /*54f0*/  @P0 SEL R0, R7, R0, !P3 ;  /* 0x0000000007000207 */ /* 0x000fe40005800000 */
[----:B------:R-:W-:Y:S02]  /*5500*/  CS2R R94, SRZ ;  /* 0x00000000005e7805 */ /* 0x000fe4000001ff00 */
[----:B------:R-:W-:Y:S02]  /*5510*/  LEA R116, R76, UR49, 0x3 ;  /* 0x000000314c747c11 */ /* 0x000fe4000f8e18ff */
[----:B------:R-:W-:Y:S02]  /*5520*/  CS2R R92, SRZ ;  /* 0x00000000005c7805 */ /* 0x000fe4000001ff00 */
[----:B------:R-:W-:Y:S02]  /*5530*/  @P1 LOP3.LUT R0, R0, 0x1, RZ, 0xc0, !PT ;  /* 0x0000000100001812 */ /* 0x000fe400078ec0ff */
[----:B------:R-:W-:Y:S02]  /*5540*/  CS2R R90, SRZ ;  /* 0x00000000005a7805 */ /* 0x000fe4000001ff00 */
[----:B------:R-:W-:Y:S02]  /*5550*/  SHF.L.U32 R5, R162, 0x1f, RZ ;  /* 0x0000001fa2057819 */ /* 0x000fe400000006ff */
[----:B------:R-:W-:Y:S02]  /*5560*/  CS2R R88, SRZ ;  /* 0x0000000000587805 */ /* 0x000fe4000001ff00 */
[----:B------:R-:W-:Y:S02]  /*5570*/  ISETP.NE.U32.OR P6, PT, R0, 0x1, !P1 ;  /* 0x000000010000780c */ /* 0x000fe40004fc5470 */
[----:B------:R-:W-:Y:S02]  /*5580*/  CS2R R102, SRZ ;  /* 0x0000000000667805 */ /* 0x000fe4000001ff00 */
[----:B------:R-:W-:Y:S02]  /*5590*/  PLOP3.LUT P2, PT, PT, PT, UP1, 0x80, 0x8 ;  /* 0x000000000008781c */ /* 0x000fe40003f4f018 */
[----:B------:R-:W-:Y:S02]  /*55a0*/  CS2R R100, SRZ ;  /* 0x0000000000647805 */ /* 0x000fe4000001ff00 */
[----:B------:R-:W-:Y:S02]  /*55b0*/  SEL R0, RZ, 0xffffffff, P4 ;  /* 0xffffffffff007807 */ /* 0x000fe40002000000 */
[----:B------:R-:W-:Y:S03]  /*55c0*/  P2R R104, PR, RZ, 0x40 ;  /* 0x00000040ff687803 */ /* 0x000fe60000000000 */
[----:B------:R-:W-:Y:S04]  /*55d0*/  @P6 SHF.L.U32 R2, R159, 0x1f, RZ ;  /* 0x0000001f9f026819 */ /* 0x000fe800000006ff */
[----:B------:R-:W-:Y:S01]  /*55e0*/  @P2 SEL R0, R7, R0, !P3 ;  /* 0x0000000007002207 */ /* 0x000fe20005800000 */
[----:B------:R-:W1:Y:S03]  /*55f0*/  @P6 SYNCS.PHASECHK.TRANS64.TRYWAIT P1, [R3+URZ+0x60], R2 ;  /* 0x00006002030065a7 */ /* 0x000e6600080211ff */
[----:B------:R-:W-:Y:S04]  /*5600*/  LOP3.LUT R0, R0, 0x1, RZ, 0xc0, !PT ;  /* 0x0000000100007812 */ /* 0x000fe800078ec0ff */
[----:B------:R-:W-:Y:S04]  /*5610*/  ISETP.NE.U32.AND P5, PT, R0, 0x1, PT ;  /* 0x000000010000780c */ /* 0x000fe80003fa5070 */
[----:B------:R-:W-:Y:S01]  /*5620*/  P2R R118, PR, RZ, 0x20 ;  /* 0x00000020ff767803 */ /* 0x000fe20000000000 */
[----:B------:R3:W4:Y:S01]  /*5630*/  SYNCS.PHASECHK.TRANS64.TRYWAIT P0, [R116+URZ+0xb0], R5 ;  /* 0x0000b005740075a7 */ /* 0x00072200080011ff */
[----:B-1----:R-:W-:Y:S01]  /*5640*/  @P6 SEL R117, RZ, 0x1, !P1 ;  /* 0x00000001ff756807 */ /* 0x002fe20004800000 */
[----:B---3--:R-:W-:Y:S06]  /*5650*/  @!P6 BRA `(.L_x_89) ;  /* 0x0000000000a0e947 */ /* 0x008fec0003800000 */
[----:B------:R-:W-:Y:S01]  /*5660*/  @P5 IMAD R7, R160, 0x2000, R153 ;  /* 0x00002000a0075824 */ /* 0x000fe200078e0299 */
[----:B------:R-:W-:Y:S01]  /*5670*/  ISETP.NE.AND P1, PT, R117, RZ, PT ;  /* 0x000000ff7500720c */ /* 0x000fe20003f25270 */
[----:B------:R-:W-:Y:S01]  /*5680*/  BSSY B0, `(.L_x_90) ;  /* 0x0000011000007945 */ /* 0x000fe20003800000 */
[----:B------:R-:W-:Y:S01]  /*5690*/  CS2R R102, SRZ ;  /* 0x0000000000667805 */ /* 0x000fe2000001ff00 */
[----:B------:R-:W-:Y:S01]  /*56a0*/  @P5 VIADD R2, R7, UR49 ;  /* 0x0000003107025c36 */ /* 0x000fe20008000000 */
[----:B------:R-:W-:Y:S02]  /*56b0*/  CS2R R100, SRZ ;  /* 0x0000000000647805 */ /* 0x000fe4000001ff00 */
[----:B------:R-:W-:Y:S02]  /*56c0*/  CS2R R90, SRZ ;  /* 0x00000000005a7805 */ /* 0x000fe4000001ff00 */
[----:B------:R-:W-:Y:S01]  /*56d0*/  CS2R R88, SRZ ;  /* 0x0000000000587805 */ /* 0x000fe2000001ff00 */
[--C-:B------:R-:W-:Y:S01]  /*56e0*/  @P5 IMAD.IADD R6, R165, 0x1, R2.reuse ;  /* 0x00000001a5065824 */ /* 0x100fe200078e0202 */
[----:B------:R-:W-:Y:S01]  /*56f0*/  CS2R R94, SRZ ;  /* 0x00000000005e7805 */ /* 0x000fe2000001ff00 */
[--C-:B------:R-:W-:Y:S01]  /*5700*/  @P5 IMAD.IADD R4, R164, 0x1, R2.reuse ;  /* 0x00000001a4045824 */ /* 0x100fe200078e0202 */
[----:B------:R-:W-:Y:S01]  /*5710*/  CS2R R92, SRZ ;  /* 0x00000000005c7805 */ /* 0x000fe2000001ff00 */
[----:B------:R-:W-:Y:S01]  /*5720*/  @P5 IMAD R2, R163, 0x10, R2 ;  /* 0x00000010a3025824 */ /* 0x000fe200078e0202 */
[----:B------:R-:W-:Y:S02]  /*5730*/  CS2R R98, SRZ ;  /* 0x0000000000627805 */ /* 0x000fe4000001ff00 */
[----:B------:R-:W-:Y:S01]  /*5740*/  CS2R R96, SRZ ;  /* 0x0000000000607805 */ /* 0x000fe2000001ff00 */
[----:B------:R-:W-:Y:S06]  /*5750*/  @P1 BRA `(.L_x_91) ;  /* 0x00000000000c1947 */ /* 0x000fec0003800000 */
[----:B------:R-:W-:Y:S04]  /*5760*/  SHF.L.U32 R0, R159, 0x1f, RZ ;  /* 0x0000001f9f007819 */ /* 0x000fe800000006ff */
[----:B------:R-:W1:Y:S02]  /*5770*/  SYNCS.PHASECHK.TRANS64.TRYWAIT P1, [R3+URZ+0x60], R0 ;  /* 0x00006000030075a7 */ /* 0x000e6400080211ff */
[----:B-1----:R-:W-:Y:S05]  /*5780*/  @!P1 BRA `(.L_x_92) ;  /* 0x0000003400849947 */ /* 0x002fea0003800000 */
.L_x_91:
[----:B------:R-:W-:Y:S05]  /*5790*/  BSYNC B0 ;  /* 0x0000000000007941 */ /* 0x000fea0003800000 */
.L_x_90:
[----:B------:R-:W-:Y:S01]  /*57a0*/  ISETP.NE.AND P1, PT, R118, RZ, PT ;  /* 0x000000ff7600720c */ /* 0x000fe20003f25270 */
[----:B-1----:R-:W-:Y:S02]  /*57b0*/  VIADD R3, R3, 0x70 ;  /* 0x0000007003037836 */ /* 0x002fe40000000000 */
[----:B------:R-:W-:Y:S02]  /*57c0*/  IMAD.U32 R0, RZ, RZ, UR37 ;  /* 0x00000025ff007e24 */ /* 0x000fe4000f8e00ff */
[----:B------:R-:W-:Y:S03]  /*57d0*/  VIADD R160, R160, 0x1 ;  /* 0x00000001a0a07836 */ /* 0x000fe60000000000 */
[----:B------:R-:W-:Y:S05]  /*57e0*/  PRMT R0, R0, 0x654, R3 ;  /* 0x0000065400007816 */ /* 0x000fea0000000003 */
[----:B------:R1:W3:Y:S04]  /*57f0*/  @P1 LDS.128 R100, [R7+UR49+0x200] ;  /* 0x0002003107641984 */ /* 0x0002e80008000c00 */
[----:B------:R1:W1:Y:S04]  /*5800*/  @P1 LDS.128 R88, [R6+0x200] ;  /* 0x0002000006581984 */ /* 0x0002680000000c00 */
[----:B------:R1:W1:Y:S04]  /*5810*/  @P1 LDS.128 R92, [R4+0x200] ;  /* 0x00020000045c1984 */ /* 0x0002680000000c00 */
[----:B------:R1:W1:Y:S01]  /*5820*/  @P1 LDS.128 R96, [R2+0x200] ;  /* 0x0002000002601984 */ /* 0x0002620000000c00 */
[C---:B------:R-:W-:Y:S01]  /*5830*/  ISETP.NE.AND P1, PT, R160.reuse, 0x2, PT ;  /* 0x00000002a000780c */ /* 0x040fe20003f25270 */
[----:B------:R-:W-:Y:S01]  /*5840*/  @!PT LDS RZ, [RZ] ;  /* 0x00000000fffff984 */ /* 0x000fe20000000800 */
[----:B------:R-:W-:Y:S01]  /*5850*/  @!PT LDS RZ, [RZ] ;  /* 0x00000000fffff984 */ /* 0x000fe20000000800 */
[----:B------:R-:W-:Y:S01]  /*5860*/  @!PT LDS RZ, [RZ] ;  /* 0x00000000fffff984 */ /* 0x000fe20000000800 */
[----:B------:R-:W-:Y:S01]  /*5870*/  @!PT LDS RZ, [RZ] ;  /* 0x00000000fffff984 */ /* 0x000fe20000000800 */
[----:B------:R5:W-:Y:S06]  /*5880*/  MEMBAR.ALL.CTA ;  /* 0x0000000000007992 */ /* 0x000bec0000008000 */
[----:B-----5:R-:W5:Y:S01]  /*5890*/  FENCE.VIEW.ASYNC.S ;  /* 0x00000000000073c6 */ /* 0x020f620000000000 */
[----:B------:R-:W-:Y:S01]  /*58a0*/  SEL R160, R160, RZ, P1 ;  /* 0x000000ffa0a07207 */ /* 0x000fe20000800000 */
[----:B-----5:R5:W-:Y:S02]  /*58b0*/  SYNCS.ARRIVE.TRANS64.RED.A1T0 RZ, [R0+URZ], RZ ;  /* 0x000000ff00ff79a7 */ /* 0x020be400081004ff */
[----:B-----5:R-:W-:Y:S04]  /*58c0*/  SEL R0, RZ, 0x1, P1 ;  /* 0x00000001ff007807 */ /* 0x020fe80000800000 */
[----:B---3--:R-:W-:Y:S02]  /*58d0*/  LOP3.LUT R159, R159, R0, RZ, 0x3c, !PT ;  /* 0x000000009f9f7212 */ /* 0x008fe400078e3cff */
.L_x_89:
[----:B------:R-:W-:Y:S05]  /*58e0*/  BSYNC B1 ;  /* 0x0000000000017941 */ /* 0x000fea0003800000 */
.L_x_88:
[----:B------:R-:W-:Y:S04]  /*58f0*/  SHF.R.U32.HI R3, RZ, 0x15, R80 ;  /* 0x00000015ff037819 */ /* 0x000fe80000011650 */
[----:B------:R-:W-:Y:S01]  /*5900*/  LOP3.LUT P1, RZ, R3, 0x3, R154, 0x48, !PT ;  /* 0x0000000303ff7812 */ /* 0x000fe2000782489a */
[----:B------:R-:W-:Y:S01]  /*5910*/  @!UPT UIADD3 URZ, UPT, UPT, URZ, URZ, URZ ;  /* 0x000000fffffff290 */ /* 0x000fe2000fffe0ff */
[----:B----4-:R-:W-:Y:S11]  /*5920*/  @P0 BRA `(.L_x_93) ;  /* 0x0000000000080947 */ /* 0x010ff60003800000 */
[----:B------:R-:W3:Y:S02]  /*5930*/  SYNCS.PHASECHK.TRANS64.TRYWAIT P0, [R116+URZ+0xb0], R5 ;  /* 0x0000b005740075a7 */ /* 0x000ee400080011ff */
[----:B---3--:R-:W-:Y:S05]  /*5940*/  @!P0 BRA `(.L_x_94) ;  /* 0x0000003400288947 */ /* 0x008fea0003800000 */
.L_x_93:
[----:B------:R-:W-:Y:S05]  /*5950*/  @!P1 BRA `(.L_x_95) ;  /* 0x0000000000409947 */ /* 0x000fea0003800000 */
[----:B------:R-:W3:Y:S01]  /*5960*/  LDCU.64 UR8, c[0x4][0x70] ;  /* 0x01000e00ff0877ac */ /* 0x000ee20008000a00 */
[----:B------:R-:W-:Y:S01]  /*5970*/  MOV R3, 0x0 ;  /* 0x0000000000037802 */ /* 0x000fe20000000f00 */
[----:B------:R-:W-:Y:S02]  /*5980*/  HFMA2 R12, -RZ, RZ, 0, 5.9604644775390625e-08 ;  /* 0x00000001ff0c7431 */ /* 0x000fe400000001ff */
[----:B------:R-:W-:Y:S02]  /*5990*/  IMAD.MOV.U32 R8, RZ, RZ, 0x192 ;  /* 0x00000192ff087424 */ /* 0x000fe400078e00ff */
[----:B------:R-:W-:Y:S01]  /*59a0*/  IMAD.MOV.U32 R13, RZ, RZ, RZ ;  /* 0x000000ffff0d7224 */ /* 0x000fe200078e00ff */
[----:B------:R-:W4:Y:S01]  /*59b0*/  LDCU.64 UR6, c[0x4][0x78] ;  /* 0x01000f00ff0677ac */ /* 0x000f220008000a00 */
[----:B-1----:R-:W1:Y:S01]  /*59c0*/  LDC.64 R2, c[0x4][R3] ;  /* 0x0100000003027b82 */ /* 0x002e620000000a00 */
[----:B------:R-:W5:Y:S01]  /*59d0*/  LDCU.64 UR4, c[0x4][0x10] ;  /* 0x01000200ff0477ac */ /* 0x000f620008000a00 */
[----:B---3--:R-:W-:Y:S01]  /*59e0*/  MOV R5, UR9 ;  /* 0x0000000900057c02 */ /* 0x008fe20008000f00 */
[----:B------:R-:W-:Y:S01]  /*59f0*/  IMAD.U32 R4, RZ, RZ, UR8 ;  /* 0x00000008ff047e24 */ /* 0x000fe2000f8e00ff */
[----:B----4-:R-:W-:Y:S01]  /*5a00*/  MOV R7, UR7 ;  /* 0x0000000700077c02 */ /* 0x010fe20008000f00 */
[----:B------:R-:W-:Y:S01]  /*5a10*/  IMAD.U32 R6, RZ, RZ, UR6 ;  /* 0x00000006ff067e24 */ /* 0x000fe2000f8e00ff */
[----:B-----5:R-:W-:Y:S01]  /*5a20*/  MOV R11, UR5 ;  /* 0x00000005000b7c02 */ /* 0x020fe20008000f00 */
[----:B------:R-:W-:Y:S02]  /*5a30*/  IMAD.U32 R10, RZ, RZ, UR4 ;  /* 0x00000004ff0a7e24 */ /* 0x000fe4000f8e00ff */
[----:B------:R-:W-:Y:S07]  /*5a40*/  LEPC R20, `(.L_x_95) ;  /* 0x000000001014794e */ /* 0x000fee0000000000 */
[----:B-12---:R-:W-:Y:S05]  /*5a50*/  CALL.ABS.NOINC R2 ;  /* 0x0000000002007343 */ /* 0x006fea0003c00000 */
.L_x_95:
[----:B------:R-:W-:Y:S01]  /*5a60*/  SHF.L.U32 R83, R100, 0x10, RZ ;  /* 0x0000001064537819 */ /* 0x000fe200000006ff */
[----:B------:R-:W-:Y:S05]  /*5a70*/  WARPSYNC.ALL ;  /* 0x0000000000007948 */ /* 0x000fea0003800000 */
[----:B------:R-:W-:Y:S01]  /*5a80*/  R2UR UR4, R80 ;  /* 0x00000000500472ca */ /* 0x000fe200000e0000 */
[----:B------:R-:W-:Y:S01]  /*5a90*/  BSSY.RECONVERGENT B0, `(.L_x_96) ;  /* 0x0000121000007945 */ /* 0x000fe20003800200 */
[----:B------:R-:W-:Y:S02]  /*5aa0*/  ISETP.NE.AND P6, PT, R104, RZ, PT ;  /* 0x000000ff6800720c */ /* 0x000fe40003fc5270 */
[----:B------:R-:W-:Y:S02]  /*5ab0*/  IADD3 R119, PT, PT, R153, UR49, RZ ;  /* 0x0000003199777c10 */ /* 0x000fe4000fffe0ff */
[----:B------:R-:W-:Y:S02]  /*5ac0*/  SHF.L.U32 R124, R163, 0x4, RZ ;  /* 0x00000004a37c7819 */ /* 0x000fe400000006ff */
[-C--:B------:R-:W-:Y:S02]  /*5ad0*/  IADD3 R172, PT, PT, R165, R119.reuse, RZ ;  /* 0x00000077a5ac7210 */ /* 0x080fe40007ffe0ff */
[----:B------:R-:W-:Y:S02]  /*5ae0*/  IADD3 R171, PT, PT, R164, R119, RZ ;  /* 0x00000077a4ab7210 */ /* 0x000fe40007ffe0ff */
[----:B------:R-:W-:Y:S01]  /*5af0*/  IADD3 R170, PT, PT, R119, R124, RZ ;  /* 0x0000007c77aa7210 */ /* 0x000fe20007ffe0ff */
[----:B-1-3--:R-:W2:Y:S01]  /*5b00*/  LDTM.x64 R4, tmem[UR4] ;  /* 0x00000004000479ee */ /* 0x00aea20008340000 */
[C---:B------:R-:W-:Y:S02]  /*5b10*/  PRMT R81, R100.reuse, 0x8880, RZ ;  /* 0x0000888064517816 */ /* 0x040fe400000000ff */
[----:B------:R-:W-:Y:S02]  /*5b20*/  SHF.R.S32.HI R83, RZ, 0x18, R83 ;  /* 0x00000018ff537819 */ /* 0x000fe40000011453 */
[----:B------:R-:W-:Y:S02]  /*5b30*/  SHF.R.S32.HI R86, RZ, 0x18, R101 ;  /* 0x00000018ff567819 */ /* 0x000fe40000011465 */
[----:B------:R-:W-:Y:S02]  /*5b40*/  SHF.L.U32 R84, R100, 0x8, RZ ;  /* 0x0000000864547819 */ /* 0x000fe400000006ff */
[----:B------:R-:W-:Y:S02]  /*5b50*/  SHF.L.U32 R85, R101, 0x8, RZ ;  /* 0x0000000865557819 */ /* 0x000fe400000006ff */
[----:B------:R-:W-:Y:S02]  /*5b60*/  SHF.R.S32.HI R84, RZ, 0x18, R84 ;  /* 0x00000018ff547819 */ /* 0x000fe40000011454 */
[----:B------:R-:W-:Y:S02]  /*5b70*/  SHF.R.S32.HI R85, RZ, 0x18, R85 ;  /* 0x00000018ff557819 */ /* 0x000fe40000011455 */
[----:B------:R-:W-:Y:S02]  /*5b80*/  SHF.L.U32 R87, R98, 0x8, RZ ;  /* 0x0000000862577819 */ /* 0x000fe400000006ff */
[----:B------:R-:W-:Y:S02]  /*5b90*/  ISETP.NE.AND P0, PT, R167, RZ, PT ;  /* 0x000000ffa700720c */ /* 0x000fe40003f05270 */
[----:B------:R-:W-:Y:S02]  /*5ba0*/  SHF.R.S32.HI R87, RZ, 0x18, R87 ;  /* 0x00000018ff577819 */ /* 0x000fe40000011457 */
[----:B------:R-:W-:Y:S02]  /*5bb0*/  LEA R125, R160, UR49, 0x3 ;  /* 0x00000031a07d7c11 */ /* 0x000fe4000f8e18ff */
[----:B------:R-:W-:Y:S01]  /*5bc0*/  @P6 SHF.L.U32 R126, R159, 0x1f, RZ ;  /* 0x0000001f9f7e6819 */ /* 0x000fe200000006ff */
[C---:B--2---:R-:W-:Y:S02]  /*5bd0*/  IMAD R0, R78.reuse, R4, RZ ;  /* 0x000000044e007224 */ /* 0x044fe400078e02ff */
[C---:B------:R-:W-:Y:S02]  /*5be0*/  IMAD R2, R78.reuse, R5, RZ ;  /* 0x000000054e027224 */ /* 0x040fe400078e02ff */
[----:B------:R-:W-:Y:S02]  /*5bf0*/  IMAD R3, R78, R6, RZ ;  /* 0x000000064e037224 */ /* 0x000fe400078e02ff */
[-C--:B------:R-:W-:Y:S01]  /*5c00*/  IMAD R0, R81, R82.reuse, R0 ;  /* 0x0000005251007224 */ /* 0x080fe200078e0200 */
[----:B------:R-:W-:Y:S01]  /*5c10*/  SHF.R.S32.HI R81, RZ, 0x18, R100 ;  /* 0x00000018ff517819 */ /* 0x000fe20000011464 */
[-C--:B------:R-:W-:Y:S01]  /*5c20*/  IMAD R2, R83, R82.reuse, R2 ;  /* 0x0000005253027224 */ /* 0x080fe200078e0202 */
[C---:B------:R-:W-:Y:S01]  /*5c30*/  PRMT R83, R101.reuse, 0x8880, RZ ;  /* 0x0000888065537816 */ /* 0x040fe200000000ff */
[----:B------:R-:W-:Y:S01]  /*5c40*/  IMAD R3, R84, R82, R3 ;  /* 0x0000005254037224 */ /* 0x000fe200078e0203 */
[----:B------:R-:W-:Y:S01]  /*5c50*/  SHF.L.U32 R84, R101, 0x10, RZ ;  /* 0x0000001065547819 */ /* 0x000fe200000006ff */
[C---:B------:R-:W-:Y:S02]  /*5c60*/  IMAD R7, R78.reuse, R7, RZ ;  /* 0x000000074e077224 */ /* 0x040fe400078e02ff */
[C---:B------:R-:W-:Y:S01]  /*5c70*/  IMAD R4, R78.reuse, R8, RZ ;  /* 0x000000084e047224 */ /* 0x040fe200078e02ff */
[----:B------:R-:W-:Y:S01]  /*5c80*/  SHF.R.S32.HI R84, RZ, 0x18, R84 ;  /* 0x00000018ff547819 */ /* 0x000fe20000011454 */
[----:B------:R-:W-:Y:S02]  /*5c90*/  IMAD R5, R78, R9, RZ ;  /* 0x000000094e057224 */ /* 0x000fe400078e02ff */
[----:B------:R-:W-:Y:S01]  /*5ca0*/  IMAD R7, R81, R82, R7 ;  /* 0x0000005251077224 */ /* 0x000fe200078e0207 */
[----:B------:R-:W-:Y:S01]  /*5cb0*/  PRMT R81, R102, 0x8880, RZ ;  /* 0x0000888066517816 */ /* 0x000fe200000000ff */
[----:B------:R-:W-:Y:S02]  /*5cc0*/  IMAD R6, R78, R10, RZ ;  /* 0x0000000a4e067224 */ /* 0x000fe400078e02ff */
[-C--:B------:R-:W-:Y:S01]  /*5cd0*/  IMAD R4, R83, R82.reuse, R4 ;  /* 0x0000005253047224 */ /* 0x080fe200078e0204 */
[----:B------:R-:W-:Y:S01]  /*5ce0*/  I2IP.S8.S32.SAT R105, R7, R3, RZ ;  /* 0x0000000307697239 */ /* 0x000fe200000014ff */
[----:B------:R-:W-:Y:S01]  /*5cf0*/  IMAD R5, R84, R82, R5 ;  /* 0x0000005254057224 */ /* 0x000fe200078e0205 */
[----:B------:R-:W-:Y:S01]  /*5d00*/  SHF.L.U32 R83, R102, 0x10, RZ ;  /* 0x0000001066537819 */ /* 0x000fe200000006ff */
[----:B------:R-:W-:Y:S01]  /*5d10*/  IMAD R11, R78, R11, RZ ;  /* 0x0000000b4e0b7224 */ /* 0x000fe200078e02ff */
[----:B------:R-:W-:Y:S01]  /*5d20*/  I2IP.S8.S32.SAT R104, R2, R0, R105 ;  /* 0x0000000002687239 */ /* 0x000fe20000001469 */
[----:B------:R-:W-:Y:S01]  /*5d30*/  IMAD R6, R85, R82, R6 ;  /* 0x0000005255067224 */ /* 0x000fe200078e0206 */
[----:B------:R-:W-:Y:S01]  /*5d40*/  SHF.R.S32.HI R83, RZ, 0x18, R83 ;  /* 0x00000018ff537819 */ /* 0x000fe20000011453 */
[----:B------:R-:W-:Y:S01]  /*5d50*/  IMAD R8, R78, R12, RZ ;  /* 0x0000000c4e087224 */ /* 0x000fe200078e02ff */
[----:B------:R-:W-:Y:S01]  /*5d60*/  SHF.L.U32 R85, R102, 0x8, RZ ;  /* 0x0000000866557819 */ /* 0x000fe200000006ff */
[----:B------:R-:W-:Y:S02]  /*5d70*/  IMAD R9, R78, R13, RZ ;  /* 0x0000000d4e097224 */ /* 0x000fe400078e02ff */
[----:B------:R-:W-:Y:S01]  /*5d80*/  IMAD R11, R86, R82, R11 ;  /* 0x00000052560b7224 */ /* 0x000fe200078e020b */
[----:B------:R-:W-:Y:S01]  /*5d90*/  SHF.R.S32.HI R85, RZ, 0x18, R85 ;  /* 0x00000018ff557819 */ /* 0x000fe20000011455 */
[C---:B------:R-:W-:Y:S01]  /*5da0*/  IMAD R10, R78.reuse, R14, RZ ;  /* 0x0000000e4e0a7224 */ /* 0x040fe200078e02ff */
[----:B------:R-:W-:Y:S01]  /*5db0*/  SHF.R.S32.HI R86, RZ, 0x18, R103 ;  /* 0x00000018ff567819 */ /* 0x000fe20000011467 */
[----:B------:R-:W-:Y:S01]  /*5dc0*/  IMAD R8, R81, R82, R8 ;  /* 0x0000005251087224 */ /* 0x000fe200078e0208 */
[----:B------:R-:W-:Y:S01]  /*5dd0*/  I2IP.S8.S32.SAT R106, R11, R6, RZ ;  /* 0x000000060b6a7239 */ /* 0x000fe200000014ff */
[----:B------:R-:W-:Y:S01]  /*5de0*/  IMAD R9, R83, R82, R9 ;  /* 0x0000005253097224 */ /* 0x000fe200078e0209 */
[C---:B------:R-:W-:Y:S01]  /*5df0*/  PRMT R83, R103.reuse, 0x8880, RZ ;  /* 0x0000888067537816 */ /* 0x040fe200000000ff */
[----:B------:R-:W-:Y:S01]  /*5e00*/  IMAD.U32 R84, R103, 0x10000, RZ ;  /* 0x0001000067547824 */ /* 0x000fe200078e00ff */
[----:B------:R-:W-:Y:S01]  /*5e10*/  I2IP.S8.S32.SAT R105, R5, R4, R106 ;  /* 0x0000000405697239 */ /* 0x000fe2000000146a */
[C---:B------:R-:W-:Y:S01]  /*5e20*/  IMAD R15, R78.reuse, R15, RZ ;  /* 0x0000000f4e0f7224 */ /* 0x040fe200078e02ff */
[----:B------:R-:W-:Y:S01]  /*5e30*/  SHF.R.S32.HI R81, RZ, 0x18, R102 ;  /* 0x00000018ff517819 */ /* 0x000fe20000011466 */
[----:B------:R-:W-:Y:S01]  /*5e40*/  IMAD R10, R85, R82, R10 ;  /* 0x00000052550a7224 */ /* 0x000fe200078e020a */
[----:B------:R-:W-:Y:S01]  /*5e50*/  SHF.R.S32.HI R84, RZ, 0x18, R84 ;  /* 0x00000018ff547819 */ /* 0x000fe20000011454 */
[C---:B------:R-:W-:Y:S01]  /*5e60*/  IMAD R12, R78.reuse, R16, RZ ;  /* 0x000000104e0c7224 */ /* 0x040fe200078e02ff */
[----:B------:R-:W-:Y:S01]  /*5e70*/  SHF.L.U32 R85, R103, 0x8, RZ ;  /* 0x0000000867557819 */ /* 0x000fe200000006ff */
[----:B------:R-:W-:Y:S02]  /*5e80*/  IMAD R13, R78, R17, RZ ;  /* 0x000000114e0d7224 */ /* 0x000fe400078e02ff */
[----:B------:R-:W-:Y:S01]  /*5e90*/  IMAD R15, R81, R82, R15 ;  /* 0x00000052510f7224 */ /* 0x000fe200078e020f */
[----:B------:R-:W-:Y:S01]  /*5ea0*/  PRMT R81, R88, 0x8880, RZ ;  /* 0x0000888058517816 */ /* 0x000fe200000000ff */
[----:B------:R-:W-:Y:S01]  /*5eb0*/  IMAD R14, R78, R18, RZ ;  /* 0x000000124e0e7224 */ /* 0x000fe200078e02ff */
[----:B------:R-:W-:Y:S01]  /*5ec0*/  SHF.R.S32.HI R85, RZ, 0x18, R85 ;  /* 0x00000018ff557819 */ /* 0x000fe20000011455 */
[----:B------:R-:W-:Y:S01]  /*5ed0*/  IMAD R12, R83, R82, R12 ;  /* 0x00000052530c7224 */ /* 0x000fe200078e020c */
[----:B------:R-:W-:Y:S01]  /*5ee0*/  I2IP.S8.S32.SAT R106, R15, R10, RZ ;  /* 0x0000000a0f6a7239 */ /* 0x000fe200000014ff */
[----:B------:R-:W-:Y:S01]  /*5ef0*/  IMAD R13, R84, R82, R13 ;  /* 0x00000052540d7224 */ /* 0x000fe200078e020d */
[----:B------:R-:W-:Y:S01]  /*5f00*/  SHF.L.U32 R83, R88, 0x10, RZ ;  /* 0x0000001058537819 */ /* 0x000fe200000006ff */
[C---:B------:R-:W-:Y:S01]  /*5f10*/  IMAD R19, R78.reuse, R19, RZ ;  /* 0x000000134e137224 */ /* 0x040fe200078e02ff */
[----:B------:R-:W-:Y:S01]  /*5f20*/  I2IP.S8.S32.SAT R106, R9, R8, R106 ;  /* 0x00000008096a7239 */ /* 0x000fe2000000146a */
[----:B------:R-:W-:Y:S01]  /*5f30*/  IMAD R14, R85, R82, R14 ;  /* 0x00000052550e7224 */ /* 0x000fe200078e020e */
[----:B------:R-:W-:Y:S01]  /*5f40*/  SHF.R.S32.HI R83, RZ, 0x18, R83 ;  /* 0x00000018ff537819 */ /* 0x000fe20000011453 */
[C---:B------:R-:W-:Y:S01]  /*5f50*/  IMAD R16, R78.reuse, R20, RZ ;  /* 0x000000144e107224 */ /* 0x040fe200078e02ff */
[----:B------:R-:W-:Y:S01]  /*5f60*/  SHF.L.U32 R84, R89, 0x10, RZ ;  /* 0x0000001059547819 */ /* 0x000fe200000006ff */
[----:B------:R-:W-:Y:S01]  /*5f70*/  IMAD R17, R78, R21, RZ ;  /* 0x000000154e117224 */ /* 0x000fe200078e02ff */
[----:B------:R-:W-:Y:S01]  /*5f80*/  SHF.L.U32 R85, R88, 0x8, RZ ;  /* 0x0000000858557819 */ /* 0x000fe200000006ff */
[----:B------:R-:W-:Y:S01]  /*5f90*/  IMAD R19, R86, R82, R19 ;  /* 0x0000005256137224 */ /* 0x000fe200078e0213 */
[----:B------:R-:W-:Y:S01]  /*5fa0*/  SHF.R.S32.HI R84, RZ, 0x18, R84 ;  /* 0x00000018ff547819 */ /* 0x000fe20000011454 */
[C---:B------:R-:W-:Y:S01]  /*5fb0*/  IMAD R18, R78.reuse, R22, RZ ;  /* 0x000000164e127224 */ /* 0x040fe200078e02ff */
[----:B------:R-:W-:Y:S01]  /*5fc0*/  SHF.R.S32.HI R85, RZ, 0x18, R85 ;  /* 0x00000018ff557819 */ /* 0x000fe20000011455 */
[----:B------:R-:W-:Y:S01]  /*5fd0*/  IMAD R16, R81, R82, R16 ;  /* 0x0000005251107224 */ /* 0x000fe200078e0210 */
[----:B------:R-:W-:Y:S01]  /*5fe0*/  I2IP.S8.S32.SAT R107, R19, R14, RZ ;  /* 0x0000000e136b7239 */ /* 0x000fe200000014ff */
[-C--:B------:R-:W-:Y:S01]  /*5ff0*/  IMAD R17, R83, R82.reuse, R17 ;  /* 0x0000005253117224 */ /* 0x080fe200078e0211 */
[----:B------:R-:W-:Y:S01]  /*6000*/  PRMT R83, R89, 0x8880, RZ ;  /* 0x0000888059537816 */ /* 0x000fe200000000ff */
[C---:B------:R-:W-:Y:S01]  /*6010*/  IMAD R23, R78.reuse, R23, RZ ;  /* 0x000000174e177224 */ /* 0x040fe200078e02ff */
[----:B------:R-:W-:Y:S01]  /*6020*/  SHF.R.S32.HI R81, RZ, 0x18, R88 ;  /* 0x00000018ff517819 */ /* 0x000fe20000011458 */
[----:B------:R-:W-:Y:S01]  /*6030*/  IMAD R18, R85, R82, R18 ;  /* 0x0000005255127224 */ /* 0x000fe200078e0212 */
[----:B------:R-:W-:Y:S01]  /*6040*/  SHF.L.U32 R85, R89, 0x8, RZ ;  /* 0x0000000859557819 */ /* 0x000fe200000006ff */
[C---:B------:R-:W-:Y:S01]  /*6050*/  IMAD R20, R78.reuse, R24, RZ ;  /* 0x000000184e147224 */ /* 0x040fe200078e02ff */
[----:B------:R-:W-:Y:S01]  /*6060*/  I2IP.S8.S32.SAT R107, R13, R12, R107 ;  /* 0x0000000c0d6b7239 */ /* 0x000fe2000000146b */
[----:B------:R-:W-:Y:S01]  /*6070*/  IMAD R21, R78, R25, RZ ;  /* 0x000000194e157224 */ /* 0x000fe200078e02ff */
[----:B------:R-:W-:Y:S01]  /*6080*/  SHF.R.S32.HI R85, RZ, 0x18, R85 ;  /* 0x00000018ff557819 */ /* 0x000fe20000011455 */
[----:B------:R-:W-:Y:S01]  /*6090*/  IMAD R23, R81, R82, R23 ;  /* 0x0000005251177224 */ /* 0x000fe200078e0217 */
[----:B------:R-:W-:Y:S01]  /*60a0*/  PRMT R81, R90, 0x8880, RZ ;  /* 0x000088805a517816 */ /* 0x000fe200000000ff */
[----:B------:R-:W-:Y:S01]  /*60b0*/  IMAD R22, R78, R26, RZ ;  /* 0x0000001a4e167224 */ /* 0x000fe200078e02ff */
[----:B------:R1:W-:Y:S01]  /*60c0*/  STS.128 [R153+UR49+0x4200], R104 ;  /* 0x0042006899007988 */ /* 0x0003e20008000c31 */
[----:B------:R-:W-:Y:S01]  /*60d0*/  IMAD R20, R83, R82, R20 ;  /* 0x0000005253147224 */ /* 0x000fe200078e0214 */
[----:B------:R-:W-:Y:S01]  /*60e0*/  I2IP.S8.S32.SAT R108, R23, R18, RZ ;  /* 0x00000012176c7239 */ /* 0x000fe200000014ff */
[----:B------:R-:W-:Y:S01]  /*60f0*/  IMAD R21, R84, R82, R21 ;  /* 0x0000005254157224 */ /* 0x000fe200078e0215 */
[----:B------:R-:W-:Y:S01]  /*6100*/  SHF.R.S32.HI R86, RZ, 0x18, R89 ;  /* 0x00000018ff567819 */ /* 0x000fe20000011459 */
[----:B------:R-:W-:Y:S01]  /*6110*/  IMAD.U32 R83, R90, 0x10000, RZ ;  /* 0x000100005a537824 */ /* 0x000fe200078e00ff */
[----:B------:R-:W-:Y:S01]  /*6120*/  I2IP.S8.S32.SAT R108, R17, R16, R108 ;  /* 0x00000010116c7239 */ /* 0x000fe2000000146c */
[----:B------:R-:W-:Y:S01]  /*6130*/  IMAD R27, R78, R27, RZ ;  /* 0x0000001b4e1b7224 */ /* 0x000fe200078e02ff */
[----:B------:R-:W-:Y:S01]  /*6140*/  SHF.L.U32 R84, R91, 0x10, RZ ;  /* 0x000000105b547819 */ /* 0x000fe200000006ff */
[----:B------:R-:W-:Y:S01]  /*6150*/  IMAD R22, R85, R82, R22 ;  /* 0x0000005255167224 */ /* 0x000fe200078e0216 */
[----:B------:R-:W-:Y:S01]  /*6160*/  SHF.L.U32 R85, R90, 0x8, RZ ;  /* 0x000000085a557819 */ /* 0x000fe200000006ff */
[C---:B------:R-:W-:Y:S01]  /*6170*/  IMAD R24, R78.reuse, R28, RZ ;  /* 0x0000001c4e187224 */ /* 0x040fe200078e02ff */
[----:B------:R-:W-:Y:S01]  /*6180*/  SHF.R.S32.HI R83, RZ, 0x18, R83 ;  /* 0x00000018ff537819 */ /* 0x000fe20000011453 */
[----:B------:R-:W-:Y:S01]  /*6190*/  IMAD R25, R78, R29, RZ ;  /* 0x0000001d4e197224 */ /* 0x000fe200078e02ff */
[----:B------:R-:W-:Y:S01]  /*61a0*/  SHF.R.S32.HI R84, RZ, 0x18, R84 ;  /* 0x00000018ff547819 */ /* 0x000fe20000011454 */
[----:B------:R-:W-:Y:S01]  /*61b0*/  IMAD R27, R86, R82, R27 ;  /* 0x00000052561b7224 */ /* 0x000fe200078e021b */
[----:B------:R-:W-:Y:S01]  /*61c0*/  SHF.R.S32.HI R85, RZ, 0x18, R85 ;  /* 0x00000018ff557819 */ /* 0x000fe20000011455 */
[C---:B------:R-:W-:Y:S01]  /*61d0*/  IMAD R26, R78.reuse, R30, RZ ;  /* 0x0000001e4e1a7224 */ /* 0x040fe200078e02ff */
[----:B------:R-:W-:Y:S01]  /*61e0*/  SHF.R.S32.HI R86, RZ, 0x18, R91 ;  /* 0x00000018ff567819 */ /* 0x000fe2000001145b */
[----:B------:R-:W-:Y:S01]  /*61f0*/  IMAD R24, R81, R82, R24 ;  /* 0x0000005251187224 */ /* 0x000fe200078e0218 */
[----:B------:R-:W-:Y:S01]  /*6200*/  I2IP.S8.S32.SAT R109, R27, R22, RZ ;  /* 0x000000161b6d7239 */ /* 0x000fe200000014ff */
[----:B------:R-:W-:Y:S01]  /*6210*/  IMAD R25, R83, R82, R25 ;  /* 0x0000005253197224 */ /* 0x000fe200078e0219 */
[----:B------:R-:W-:Y:S01]  /*6220*/  SHF.R.S32.HI R81, RZ, 0x18, R90 ;  /* 0x00000018ff517819 */ /* 0x000fe2000001145a */
[C---:B------:R-:W-:Y:S01]  /*6230*/  IMAD R31, R78.reuse, R31, RZ ;  /* 0x0000001f4e1f7224 */ /* 0x040fe200078e02ff */
[----:B------:R-:W-:Y:S01]  /*6240*/  I2IP.S8.S32.SAT R109, R21, R20, R109 ;  /* 0x00000014156d7239 */ /* 0x000fe2000000146d */
[----:B------:R-:W-:Y:S01]  /*6250*/  IMAD R26, R85, R82, R26 ;  /* 0x00000052551a7224 */ /* 0x000fe200078e021a */
[C---:B------:R-:W-:Y:S01]  /*6260*/  PRMT R83, R91.reuse, 0x8880, RZ ;  /* 0x000088805b537816 */ /* 0x040fe200000000ff */
[C---:B------:R-:W-:Y:S01]  /*6270*/  IMAD R28, R78.reuse, R32, RZ ;  /* 0x000000204e1c7224 */ /* 0x040fe200078e02ff */
[----:B------:R-:W-:Y:S01]  /*6280*/  SHF.L.U32 R85, R91, 0x8, RZ ;  /* 0x000000085b557819 */ /* 0x000fe200000006ff */
[C---:B------:R-:W-:Y:S02]  /*6290*/  IMAD R29, R78.reuse, R33, RZ ;  /* 0x000000214e1d7224 */ /* 0x040fe400078e02ff */
[----:B------:R-:W-:Y:S01]  /*62a0*/  IMAD R31, R81, R82, R31 ;  /* 0x00000052511f7224 */ /* 0x000fe200078e021f */
[----:B------:R-:W-:Y:S01]  /*62b0*/  SHF.R.S32.HI R85, RZ, 0x18, R85 ;  /* 0x00000018ff557819 */ /* 0x000fe20000011455 */
[----:B------:R-:W-:Y:S01]  /*62c0*/  IMAD R30, R78, R34, RZ ;  /* 0x000000224e1e7224 */ /* 0x000fe200078e02ff */
[----:B------:R-:W-:Y:S01]  /*62d0*/  PRMT R81, R92, 0x8880, RZ ;  /* 0x000088805c517816 */ /* 0x000fe200000000ff */
[----:B------:R-:W-:Y:S01]  /*62e0*/  IMAD R28, R83, R82, R28 ;  /* 0x00000052531c7224 */ /* 0x000fe200078e021c */
[----:B------:R-:W-:Y:S01]  /*62f0*/  I2IP.S8.S32.SAT R110, R31, R26, RZ ;  /* 0x0000001a1f6e7239 */ /* 0x000fe200000014ff */
[----:B------:R-:W-:Y:S01]  /*6300*/  IMAD R29, R84, R82, R29 ;  /* 0x00000052541d7224 */ /* 0x000fe200078e021d */
[----:B------:R-:W-:Y:S01]  /*6310*/  SHF.L.U32 R83, R92, 0x10, RZ ;  /* 0x000000105c537819 */ /* 0x000fe200000006ff */
[----:B------:R-:W-:Y:S01]  /*6320*/  IMAD R35, R78, R35, RZ ;  /* 0x000000234e237224 */ /* 0x000fe200078e02ff */
[----:B------:R-:W-:Y:S01]  /*6330*/  I2IP.S8.S32.SAT R110, R25, R24, R110 ;  /* 0x00000018196e7239 */ /* 0x000fe2000000146e */
[----:B------:R-:W-:Y:S01]  /*6340*/  IMAD R30, R85, R82, R30 ;  /* 0x00000052551e7224 */ /* 0x000fe200078e021e */
[----:B------:R-:W-:Y:S01]  /*6350*/  SHF.L.U32 R85, R92, 0x8, RZ ;  /* 0x000000085c557819 */ /* 0x000fe200000006ff */
[C---:B------:R-:W-:Y:S01]  /*6360*/  IMAD R32, R78.reuse, R36, RZ ;  /* 0x000000244e207224 */ /* 0x040fe200078e02ff */
[----:B------:R-:W-:Y:S01]  /*6370*/  SHF.R.S32.HI R83, RZ, 0x18, R83 ;  /* 0x00000018ff537819 */ /* 0x000fe20000011453 */
[----:B------:R-:W-:Y:S01]  /*6380*/  IMAD R33, R78, R37, RZ ;  /* 0x000000254e217224 */ /* 0x000fe200078e02ff */
[----:B------:R-:W-:Y:S01]  /*6390*/  SHF.R.S32.HI R85, RZ, 0x18, R85 ;  /* 0x00000018ff557819 */ /* 0x000fe20000011455 */
[----:B------:R-:W-:Y:S01]  /*63a0*/  IMAD R35, R86, R82, R35 ;  /* 0x0000005256237224 */ /* 0x000fe200078e0223 */
[----:B------:R-:W-:Y:S01]  /*63b0*/  PRMT R84, R93, 0x8880, RZ ;  /* 0x000088805d547816 */ /* 0x000fe200000000ff */
[----:B------:R-:W-:Y:S01]  /*63c0*/  IMAD R34, R78, R38, RZ ;  /* 0x000000264e227224 */ /* 0x000fe200078e02ff */
[----:B------:R-:W-:Y:S01]  /*63d0*/  SHF.L.U32 R86, R96, 0x10, RZ ;  /* 0x0000001060567819 */ /* 0x000fe200000006ff */
[----:B------:R-:W-:Y:S01]  /*63e0*/  IMAD R32, R81, R82, R32 ;  /* 0x0000005251207224 */ /* 0x000fe200078e0220 */
[----:B------:R-:W-:Y:S01]  /*63f0*/  SHF.R.S32.HI R81, RZ, 0x18, R92 ;  /* 0x00000018ff517819 */ /* 0x000fe2000001145c */
[C---:B------:R-:W-:Y:S01]  /*6400*/  IMAD R39, R78.reuse, R39, RZ ;  /* 0x000000274e277224 */ /* 0x040fe200078e02ff */
[----:B------:R-:W-:Y:S01]  /*6410*/  I2IP.S8.S32.SAT R111, R35, R30, RZ ;  /* 0x0000001e236f7239 */ /* 0x000fe200000014ff */
[-C--:B------:R-:W-:Y:S02]  /*6420*/  IMAD R33, R83, R82.reuse, R33 ;  /* 0x0000005253217224 */ /* 0x080fe400078e0221 */
[----:B------:R-:W-:Y:S01]  /*6430*/  IMAD R34, R85, R82, R34 ;  /* 0x0000005255227224 */ /* 0x000fe200078e0222 */
[----:B------:R-:W-:Y:S01]  /*6440*/  I2IP.S8.S32.SAT R111, R29, R28, R111 ;  /* 0x0000001c1d6f7239 */ /* 0x000fe2000000146f */
[C---:B------:R-:W-:Y:S01]  /*6450*/  IMAD.U32 R83, R93.reuse, 0x10000, RZ ;  /* 0x000100005d537824 */ /* 0x040fe200078e00ff */
[----:B------:R-:W-:Y:S01]  /*6460*/  SHF.L.U32 R85, R93, 0x8, RZ ;  /* 0x000000085d557819 */ /* 0x000fe200000006ff */
[----:B------:R-:W-:Y:S01]  /*6470*/  IMAD R39, R81, R82, R39 ;  /* 0x0000005251277224 */ /* 0x000fe200078e0227 */
[----:B------:R-:W-:Y:S01]  /*6480*/  MOV R81, R84 ;  /* 0x0000005400517202 */ /* 0x000fe20000000f00 */
[C---:B------:R-:W-:Y:S01]  /*6490*/  IMAD R36, R78.reuse, R40, RZ ;  /* 0x000000284e247224 */ /* 0x040fe200078e02ff */
[----:B------:R-:W-:Y:S01]  /*64a0*/  SHF.R.S32.HI R83, RZ, 0x18, R83 ;  /* 0x00000018ff537819 */ /* 0x000fe20000011453 */
[C---:B------:R-:W-:Y:S01]  /*64b0*/  IMAD R37, R78.reuse, R41, RZ ;  /* 0x000000294e257224 */ /* 0x040fe200078e02ff */
[----:B------:R-:W-:Y:S01]  /*64c0*/  SHF.R.S32.HI R85, RZ, 0x18, R85 ;  /* 0x00000018ff557819 */ /* 0x000fe20000011455 */
[C---:B------:R-:W-:Y:S01]  /*64d0*/  IMAD R38, R78.reuse, R42, RZ ;  /* 0x0000002a4e267224 */ /* 0x040fe200078e02ff */
[----:B------:R1:W-:Y:S01]  /*64e0*/  STS.128 [R172+0x4200], R108 ;  /* 0x0042006cac007388 */ /* 0x0003e20000000c00 */
[----:B------:R-:W-:Y:S01]  /*64f0*/  IMAD R36, R81, R82, R36 ;  /* 0x0000005251247224 */ /* 0x000fe200078e0224 */
[----:B------:R-:W-:Y:S01]  /*6500*/  I2IP.S8.S32.SAT R112, R39, R34, RZ ;  /* 0x0000002227707239 */ /* 0x000fe200000014ff */
[-C--:B------:R-:W-:Y:S01]  /*6510*/  IMAD R37, R83, R82.reuse, R37 ;  /* 0x0000005253257224 */ /* 0x080fe200078e0225 */
[----:B------:R-:W-:Y:S01]  /*6520*/  SHF.R.S32.HI R84, RZ, 0x18, R93 ;  /* 0x00000018ff547819 */ /* 0x000fe2000001145d */
[----:B------:R-:W-:Y:S01]  /*6530*/  IMAD R43, R78, R43, RZ ;  /* 0x0000002b4e2b7224 */ /* 0x000fe200078e02ff */
[C---:B------:R-:W-:Y:S01]  /*6540*/  SHF.L.U32 R83, R94.reuse, 0x10, RZ ;  /* 0x000000105e537819 */ /* 0x040fe200000006ff */
[----:B------:R-:W-:Y:S01]  /*6550*/  IMAD R38, R85, R82, R38 ;  /* 0x0000005255267224 */ /* 0x000fe200078e0226 */
[----:B------:R-:W-:Y:S01]  /*6560*/  PRMT R81, R94, 0x8880, RZ ;  /* 0x000088805e517816 */ /* 0x000fe200000000ff */
[----:B------:R-:W-:Y:S01]  /*6570*/  IMAD R40, R78, R44, RZ ;  /* 0x0000002c4e287224 */ /* 0x000fe200078e02ff */
[----:B------:R-:W-:Y:S01]  /*6580*/  SHF.L.U32 R85, R94, 0x8, RZ ;  /* 0x000000085e557819 */ /* 0x000fe200000006ff */
[----:B------:R-:W-:Y:S01]  /*6590*/  IMAD R41, R78, R45, RZ ;  /* 0x0000002d4e297224 */ /* 0x000fe200078e02ff */
[----:B------:R-:W-:Y:S01]  /*65a0*/  SHF.R.S32.HI R83, RZ, 0x18, R83 ;  /* 0x00000018ff537819 */ /* 0x000fe20000011453 */
[----:B------:R-:W-:Y:S01]  /*65b0*/  IMAD R43, R84, R82, R43 ;  /* 0x00000052542b7224 */ /* 0x000fe200078e022b */
[----:B------:R-:W-:Y:S01]  /*65c0*/  SHF.R.S32.HI R85, RZ, 0x18, R85 ;  /* 0x00000018ff557819 */ /* 0x000fe20000011455 */
[C---:B------:R-:W-:Y:S01]  /*65d0*/  IMAD R42, R78.reuse, R46, RZ ;  /* 0x0000002e4e2a7224 */ /* 0x040fe200078e02ff */
[----:B------:R-:W-:Y:S01]  /*65e0*/  I2IP.S8.S32.SAT R112, R33, R32, R112 ;  /* 0x0000002021707239 */ /* 0x000fe20000001470 */
[----:B------:R-:W-:Y:S01]  /*65f0*/  IMAD R40, R81, R82, R40 ;  /* 0x0000005251287224 */ /* 0x000fe200078e0228 */
[----:B------:R-:W-:Y:S01]  /*6600*/  SHF.R.S32.HI R84, RZ, 0x18, R94 ;  /* 0x00000018ff547819 */ /* 0x000fe2000001145e */
[----:B------:R-:W-:Y:S01]  /*6610*/  IMAD R47, R78, R47, RZ ;  /* 0x0000002f4e2f7224 */ /* 0x000fe200078e02ff */
[----:B------:R-:W-:Y:S01]  /*6620*/  I2IP.S8.S32.SAT R113, R43, R38, RZ ;  /* 0x000000262b717239 */ /* 0x000fe200000014ff */
[-C--:B------:R-:W-:Y:S01]  /*6630*/  IMAD R41, R83, R82.reuse, R41 ;  /* 0x0000005253297224 */ /* 0x080fe200078e0229 */
[----:B------:R-:W-:Y:S01]  /*6640*/  PRMT R81, R95, 0x8880, RZ ;  /* 0x000088805f517816 */ /* 0x000fe200000000ff */
[-C--:B------:R-:W-:Y:S01]  /*6650*/  IMAD R42, R85, R82.reuse, R42 ;  /* 0x00000052552a7224 */ /* 0x080fe200078e022a */
[----:B------:R-:W-:Y:S01]  /*6660*/  SHF.L.U32 R83, R95, 0x10, RZ ;  /* 0x000000105f537819 */ /* 0x000fe200000006ff */
[----:B------:R-:W-:Y:S01]  /*6670*/  IMAD R47, R84, R82, R47 ;  /* 0x00000052542f7224 */ /* 0x000fe200078e022f */
[----:B------:R-:W-:Y:S01]  /*6680*/  I2IP.S8.S32.SAT R113, R37, R36, R113 ;  /* 0x0000002425717239 */ /* 0x000fe20000001471 */
[C---:B------:R-:W-:Y:S01]  /*6690*/  IMAD R44, R78.reuse, R48, RZ ;  /* 0x000000304e2c7224 */ /* 0x040fe200078e02ff */
[----:B------:R-:W-:Y:S01]  /*66a0*/  SHF.R.S32.HI R83, RZ, 0x18, R83 ;  /* 0x00000018ff537819 */ /* 0x000fe20000011453 */
[----:B------:R-:W-:Y:S01]  /*66b0*/  IMAD.SHL.U32 R84, R95, 0x100, RZ ;  /* 0x000001005f547824 */ /* 0x000fe200078e00ff */
[----:B------:R-:W-:Y:S01]  /*66c0*/  I2IP.S8.S32.SAT R114, R47, R42, RZ ;  /* 0x0000002a2f727239 */ /* 0x000fe200000014ff */
[----:B------:R-:W-:Y:S01]  /*66d0*/  IMAD R45, R78, R49, RZ ;  /* 0x000000314e2d7224 */ /* 0x000fe200078e02ff */
[----:B------:R-:W-:Y:S01]  /*66e0*/  PRMT R85, R96, 0x8880, RZ ;  /* 0x0000888060557816 */ /* 0x000fe200000000ff */
[----:B------:R-:W-:Y:S01]  /*66f0*/  IMAD R44, R81, R82, R44 ;  /* 0x00000052512c7224 */ /* 0x000fe200078e022c */
[----:B------:R-:W-:Y:S01]  /*6700*/  SHF.R.S32.HI R81, RZ, 0x18, R84 ;  /* 0x00000018ff517819 */ /* 0x000fe20000011454 */
[C---:B------:R-:W-:Y:S01]  /*6710*/  IMAD R46, R78.reuse, R50, RZ ;  /* 0x000000324e2e7224 */ /* 0x040fe200078e02ff */
[----:B------:R-:W-:Y:S01]  /*6720*/  I2IP.S8.S32.SAT R114, R41, R40, R114 ;  /* 0x0000002829727239 */ /* 0x000fe20000001472 */
[----:B------:R-:W-:Y:S01]  /*6730*/  IMAD R45, R83, R82, R45 ;  /* 0x00000052532d7224 */ /* 0x000fe200078e022d */
[----:B------:R-:W-:Y:S01]  /*6740*/  SHF.R.S32.HI R83, RZ, 0x18, R95 ;  /* 0x00000018ff537819 */ /* 0x000fe2000001145f */
[----:B------:R-:W-:Y:S01]  /*6750*/  IMAD R51, R78, R51, RZ ;  /* 0x000000334e337224 */ /* 0x000fe200078e02ff */
[----:B------:R-:W-:Y:S01]  /*6760*/  SHF.L.U32 R84, R96, 0x8, RZ ;  /* 0x0000000860547819 */ /* 0x000fe200000006ff */
[C---:B------:R-:W-:Y:S02]  /*6770*/  IMAD R48, R78.reuse, R52, RZ ;  /* 0x000000344e307224 */ /* 0x040fe400078e02ff */
[-C--:B------:R-:W-:Y:S01]  /*6780*/  IMAD R46, R81, R82.reuse, R46 ;  /* 0x00000052512e7224 */ /* 0x080fe200078e022e */
[----:B------:R-:W-:Y:S01]  /*6790*/  SHF.R.S32.HI R81, RZ, 0x18, R86 ;  /* 0x00000018ff517819 */ /* 0x000fe20000011456 */
[C---:B------:R-:W-:Y:S01]  /*67a0*/  IMAD R49, R78.reuse, R53, RZ ;  /* 0x000000354e317224 */ /* 0x040fe200078e02ff */
[----:B------:R-:W-:Y:S01]  /*67b0*/  SHF.R.S32.HI R86, RZ, 0x18, R99 ;  /* 0x00000018ff567819 */ /* 0x000fe20000011463 */
[----:B------:R-:W-:Y:S01]  /*67c0*/  IMAD R51, R83, R82, R51 ;  /* 0x0000005253337224 */ /* 0x000fe200078e0233 */
[----:B------:R-:W-:Y:S01]  /*67d0*/  SHF.R.S32.HI R83, RZ, 0x18, R84 ;  /* 0x00000018ff537819 */ /* 0x000fe20000011454 */
[C---:B------:R-:W-:Y:S01]  /*67e0*/  IMAD R50, R78.reuse, R54, RZ ;  /* 0x000000364e327224 */ /* 0x040fe200078e02ff */
[----:B------:R-:W-:Y:S01]  /*67f0*/  SHF.R.S32.HI R84, RZ, 0x18, R96 ;  /* 0x00000018ff547819 */ /* 0x000fe20000011460 */
[----:B------:R-:W-:Y:S01]  /*6800*/  IMAD R48, R85, R82, R48 ;  /* 0x0000005255307224 */ /* 0x000fe200078e0230 */
[----:B------:R-:W-:Y:S01]  /*6810*/  I2IP.S8.S32.SAT R115, R51, R46, RZ ;  /* 0x0000002e33737239 */ /* 0x000fe200000014ff */
[C---:B------:R-:W-:Y:S01]  /*6820*/  IMAD R55, R78.reuse, R55, RZ ;  /* 0x000000374e377224 */ /* 0x040fe200078e02ff */
[----:B------:R-:W-:Y:S01]  /*6830*/  SHF.L.U32 R85, R97, 0x10, RZ ;  /* 0x0000001061557819 */ /* 0x000fe200000006ff */
[----:B------:R-:W-:Y:S01]  /*6840*/  IMAD R49, R81, R82, R49 ;  /* 0x0000005251317224 */ /* 0x000fe200078e0231 */
[----:B------:R-:W-:Y:S01]  /*6850*/  PRMT R81, R97, 0x8880, RZ ;  /* 0x0000888061517816 */ /* 0x000fe200000000ff */
[----:B------:R-:W-:Y:S01]  /*6860*/  IMAD R52, R78, R56, RZ ;  /* 0x000000384e347224 */ /* 0x000fe200078e02ff */
[----:B------:R-:W-:Y:S01]  /*6870*/  I2IP.S8.S32.SAT R115, R45, R44, R115 ;  /* 0x0000002c2d737239 */ /* 0x000fe20000001473 */
[-C--:B------:R-:W-:Y:S01]  /*6880*/  IMAD R50, R83, R82.reuse, R50 ;  /* 0x0000005253327224 */ /* 0x080fe200078e0232 */
[----:B------:R-:W-:Y:S01]  /*6890*/  SHF.R.S32.HI R83, RZ, 0x18, R85 ;  /* 0x00000018ff537819 */ /* 0x000fe20000011455 */
[-C--:B------:R-:W-:Y:S01]  /*68a0*/  IMAD R55, R84, R82.reuse, R55 ;  /* 0x0000005254377224 */ /* 0x080fe200078e0237 */
[----:B------:R-:W-:Y:S01]  /*68b0*/  PRMT R85, R98, 0x8880, RZ ;  /* 0x0000888062557816 */ /* 0x000fe200000000ff */
[----:B------:R-:W-:Y:S01]  /*68c0*/  IMAD R52, R81, R82, R52 ;  /* 0x0000005251347224 */ /* 0x000fe200078e0234 */
[----:B------:R-:W-:Y:S01]  /*68d0*/  SHF.L.U32 R81, R97, 0x8, RZ ;  /* 0x0000000861517819 */ /* 0x000fe200000006ff */
[C---:B------:R-:W-:Y:S01]  /*68e0*/  IMAD R53, R78.reuse, R57, RZ ;  /* 0x000000394e357224 */ /* 0x040fe200078e02ff */
[----:B------:R1:W-:Y:S01]  /*68f0*/  STS.128 [R171+0x4200], R112 ;  /* 0x00420070ab007388 */ /* 0x0003e20000000c00 */
[----:B------:R-:W-:Y:S01]  /*6900*/  IMAD R54, R78, R58, RZ ;  /* 0x0000003a4e367224 */ /* 0x000fe200078e02ff */
[----:B------:R-:W-:Y:S01]  /*6910*/  SHF.R.S32.HI R81, RZ, 0x18, R81 ;  /* 0x00000018ff517819 */ /* 0x000fe20000011451 */
[----:B------:R-:W-:Y:S01]  /*6920*/  IMAD R53, R83, R82, R53 ;  /* 0x0000005253357224 */ /* 0x000fe200078e0235 */
[----:B------:R-:W-:Y:S01]  /*6930*/  SHF.L.U32 R84, R98, 0x10, RZ ;  /* 0x0000001062547819 */ /* 0x000fe200000006ff */
[C---:B------:R-:W-:Y:S01]  /*6940*/  IMAD R59, R78.reuse, R59, RZ ;  /* 0x0000003b4e3b7224 */ /* 0x040fe200078e02ff */
[----:B------:R-:W-:Y:S01]  /*6950*/  SHF.R.S32.HI R83, RZ, 0x18, R97 ;  /* 0x00000018ff537819 */ /* 0x000fe20000011461 */
[C---:B------:R-:W-:Y:S01]  /*6960*/  IMAD R56, R78.reuse, R60, RZ ;  /* 0x0000003c4e387224 */ /* 0x040fe200078e02ff */
[----:B------:R-:W-:Y:S01]  /*6970*/  I2IP.S8.S32.SAT R120, R55, R50, RZ ;  /* 0x0000003237787239 */ /* 0x000fe200000014ff */
[----:B------:R-:W-:Y:S01]  /*6980*/  IMAD R54, R81, R82, R54 ;  /* 0x0000005251367224 */ /* 0x000fe200078e0236 */
[----:B------:R-:W-:Y:S01]  /*6990*/  SHF.R.S32.HI R84, RZ, 0x18, R84 ;  /* 0x00000018ff547819 */ /* 0x000fe20000011454 */
[----:B------:R-:W-:Y:S01]  /*69a0*/  IMAD R57, R78, R61, RZ ;  /* 0x0000003d4e397224 */ /* 0x000fe200078e02ff */
[----:B------:R-:W-:Y:S01]  /*69b0*/  I2IP.S8.S32.SAT R120, R49, R48, R120 ;  /* 0x0000003031787239 */ /* 0x000fe20000001478 */
[-C--:B------:R-:W-:Y:S01]  /*69c0*/  IMAD R59, R83, R82.reuse, R59 ;  /* 0x00000052533b7224 */ /* 0x080fe200078e023b */
[----:B------:R-:W-:Y:S01]  /*69d0*/  PRMT R83, R99, 0x8880, RZ ;  /* 0x0000888063537816 */ /* 0x000fe200000000ff */
[-C--:B------:R-:W-:Y:S01]  /*69e0*/  IMAD R56, R85, R82.reuse, R56 ;  /* 0x0000005255387224 */ /* 0x080fe200078e0238 */
[----:B------:R-:W-:Y:S01]  /*69f0*/  SHF.R.S32.HI R81, RZ, 0x18, R98 ;  /* 0x00000018ff517819 */ /* 0x000fe20000011462 */
[----:B------:R-:W-:Y:S01]  /*6a00*/  IMAD R57, R84, R82, R57 ;  /* 0x0000005254397224 */ /* 0x000fe200078e0239 */
[----:B------:R-:W-:Y:S01]  /*6a10*/  I2IP.S8.S32.SAT R121, R59, R54, RZ ;  /* 0x000000363b797239 */ /* 0x000fe200000014ff */
[C---:B------:R-:W-:Y:S01]  /*6a20*/  IMAD R58, R78.reuse, R62, RZ ;  /* 0x0000003e4e3a7224 */ /* 0x040fe200078e02ff */
[C---:B------:R-:W-:Y:S01]  /*6a30*/  SHF.L.U32 R85, R99.reuse, 0x8, RZ ;  /* 0x0000000863557819 */ /* 0x040fe200000006ff */
[----:B------:R-:W-:Y:S01]  /*6a40*/  IMAD.U32 R84, R99, 0x10000, RZ ;  /* 0x0001000063547824 */ /* 0x000fe200078e00ff */
[----:B------:R-:W-:Y:S01]  /*6a50*/  I2IP.S8.S32.SAT R121, R53, R52, R121 ;  /* 0x0000003435797239 */ /* 0x000fe20000001479 */
[C---:B------:R-:W-:Y:S01]  /*6a60*/  IMAD R63, R78.reuse, R63, RZ ;  /* 0x0000003f4e3f7224 */ /* 0x040fe200078e02ff */
[----:B------:R-:W-:Y:S01]  /*6a70*/  SHF.R.S32.HI R85, RZ, 0x18, R85 ;  /* 0x00000018ff557819 */ /* 0x000fe20000011455 */
[C---:B------:R-:W-:Y:S01]  /*6a80*/  IMAD R60, R78.reuse, R64, RZ ;  /* 0x000000404e3c7224 */ /* 0x040fe200078e02ff */
[----:B------:R-:W-:Y:S01]  /*6a90*/  SHF.R.S32.HI R84, RZ, 0x18, R84 ;  /* 0x00000018ff547819 */ /* 0x000fe20000011454 */
[-C--:B------:R-:W-:Y:S02]  /*6aa0*/  IMAD R58, R87, R82.reuse, R58 ;  /* 0x00000052573a7224 */ /* 0x080fe400078e023a */
[C---:B------:R-:W-:Y:S02]  /*6ab0*/  IMAD R61, R78.reuse, R65, RZ ;  /* 0x000000414e3d7224 */ /* 0x040fe400078e02ff */
[-C--:B------:R-:W-:Y:S02]  /*6ac0*/  IMAD R63, R81, R82.reuse, R63 ;  /* 0x00000052513f7224 */ /* 0x080fe400078e023f */
[----:B------:R-:W-:Y:S02]  /*6ad0*/  IMAD R60, R83, R82, R60 ;  /* 0x00000052533c7224 */ /* 0x000fe400078e023c */
[----:B------:R-:W-:Y:S01]  /*6ae0*/  IMAD R62, R78, R66, RZ ;  /* 0x000000424e3e7224 */ /* 0x000fe200078e02ff */
[----:B------:R-:W-:Y:S01]  /*6af0*/  I2IP.S8.S32.SAT R122, R63, R58, RZ ;  /* 0x0000003a3f7a7239 */ /* 0x000fe200000014ff */
[----:B------:R-:W-:Y:S02]  /*6b00*/  IMAD R61, R84, R82, R61 ;  /* 0x00000052543d7224 */ /* 0x000fe400078e023d */
[----:B------:R-:W-:Y:S01]  /*6b10*/  IMAD R67, R78, R67, RZ ;  /* 0x000000434e437224 */ /* 0x000fe200078e02ff */
[----:B------:R-:W-:Y:S01]  /*6b20*/  I2IP.S8.S32.SAT R122, R57, R56, R122 ;  /* 0x00000038397a7239 */ /* 0x000fe2000000147a */
[-C--:B------:R-:W-:Y:S02]  /*6b30*/  IMAD R62, R85, R82.reuse, R62 ;  /* 0x00000052553e7224 */ /* 0x080fe400078e023e */
[----:B------:R-:W-:Y:S05]  /*6b40*/  IMAD R67, R86, R82, R67 ;  /* 0x0000005256437224 */ /* 0x000fea00078e0243 */
[----:B------:R-:W-:Y:S04]  /*6b50*/  I2IP.S8.S32.SAT R123, R67, R62, RZ ;  /* 0x0000003e437b7239 */ /* 0x000fe800000014ff */
[----:B------:R-:W-:Y:S05]  /*6b60*/  I2IP.S8.S32.SAT R123, R61, R60, R123 ;  /* 0x0000003c3d7b7239 */ /* 0x000fea000000147b */
[----:B------:R1:W-:Y:S01]  /*6b70*/  STS.128 [R170+0x4200], R120 ;  /* 0x00420078aa007388 */ /* 0x0003e20000000c00 */
[----:B------:R-:W-:Y:S01]  /*6b80*/  @!PT LDS RZ, [RZ] ;  /* 0x00000000fffff984 */ /* 0x000fe20000000800 */
[----:B------:R-:W-:Y:S01]  /*6b90*/  @!PT LDS RZ, [RZ] ;  /* 0x00000000fffff984 */ /* 0x000fe20000000800 */
[----:B------:R-:W-:Y:S01]  /*6ba0*/  @!PT LDS RZ, [RZ] ;  /* 0x00000000fffff984 */ /* 0x000fe20000000800 */
[----:B------:R-:W-:Y:S01]  /*6bb0*/  @!PT LDS RZ, [RZ] ;  /* 0x00000000fffff984 */ /* 0x000fe20000000800 */
[----:B------:R2:W-:Y:S07]  /*6bc0*/  MEMBAR.ALL.CTA ;  /* 0x0000000000007992 */ /* 0x0005ee0000008000 */
[----:B--2---:R-:W2:Y:S02]  /*6bd0*/  FENCE.VIEW.ASYNC.S ;  /* 0x00000000000073c6 */ /* 0x004ea40000000000 */
[----:B--2---:R-:W-:Y:S06]  /*6be0*/  BAR.SYNC.DEFER_BLOCKING 0x1, 0x80 ;  /* 0x0042000000007b1d */ /* 0x004fec0000010000 */
[----:B------:R-:W-:Y:S05]  /*6bf0*/  @P0 BRA `(.L_x_97) ;  /* 0x0000000000280947 */ /* 0x000fea0003800000 */
[----:B------:R-:W-:Y:S02]  /*6c00*/  UIADD3 UR4, UPT, UPT, UR49, 0x4200, URZ ;  /* 0x0000420031047890 */ /* 0x000fe4000fffe0ff */
[----:B------:R-:W-:Y:S01]  /*6c10*/  UIADD3 UR6, UP0, UPT, UR52, 0x680, URZ ;  /* 0x0000068034067890 */ /* 0x000fe2000ff1e0ff */
[----:B------:R-:W-:Y:S03]  /*6c20*/  UMOV UR43, UR36 ;  /* 0x00000024002b7c82 */ /* 0x000fe60008000000 */
[----:B------:R-:W-:Y:S01]  /*6c30*/  MOV R166, UR4 ;  /* 0x0000000400a67c02 */ /* 0x000fe20008000f00 */
[----:B------:R-:W-:Y:S03]  /*6c40*/  UIADD3.X UR7, UPT, UPT, URZ, UR53, URZ, UP0, !UPT ;  /* 0x00000035ff077290 */ /* 0x000fe600087fe4ff */
[----:B------:R-:W-:Y:S11]  /*6c50*/  R2UR UR40, R166 ;  /* 0x00000000a62872ca */ /* 0x000ff600000e0000 */
[----:B------:R-:W-:Y:S02]  /*6c60*/  @!UPT UIADD3 URZ, UPT, UPT, URZ, URZ, URZ ;  /* 0x000000fffffff290 */ /* 0x000fe4000fffe0ff */
[----:B------:R2:W-:Y:S01]  /*6c70*/  UTMASTG.3D [UR40], [UR6] ;  /* 0x00000028060073b5 */ /* 0x0005e20008010000 */
[----:B------:R0:W-:Y:S01]  /*6c80*/  UTMACMDFLUSH ;  /* 0x00000000000079b7 */ /* 0x0001e20000000000 */
[----:B--2---:R-:W-:Y:S04]  /*6c90*/  DEPBAR.LE SB0, 0x1 ;  /* 0x000080400000791a */ /* 0x004fe80000000000 */
.L_x_97:
[----:B------:R-:W-:Y:S05]  /*6ca0*/  BSYNC.RECONVERGENT B0 ;  /* 0x0000000000007941 */ /* 0x000fea0003800200 */
.L_x_96:
[----:B------:R-:W-:Y:S06]  /*6cb0*/  BAR.SYNC.DEFER_BLOCKING 0x1, 0x80 ;  /* 0x0042000000007b1d */ /* 0x000fec0000010000 */
[----:B------:R-:W2:Y:S01]  /*6cc0*/  @P6 SYNCS.PHASECHK.TRANS64.TRYWAIT P0, [R125+URZ+0x60], R126 ;  /* 0x0000607e7d0065a7 */ /* 0x000ea200080011ff */
[----:B------:R-:W-:Y:S01]  /*6cd0*/  BSSY B1, `(.L_x_98) ;  /* 0x0000023000017945 */ /* 0x000fe20003800000 */
[----:B--2---:R-:W-:Y:S03]  /*6ce0*/  @P6 SEL R117, RZ, 0x1, !P0 ;  /* 0x00000001ff756807 */ /* 0x004fe60004000000 */
[----:B------:R-:W-:Y:S05]  /*6cf0*/  @!P6 BRA `(.L_x_99) ;  /* 0x000000000080e947 */ /* 0x000fea0003800000 */
[----:B------:R-:W-:Y:S01]  /*6d00*/  ISETP.NE.AND P1, PT, R118, RZ, PT ;  /* 0x000000ff7600720c */ /* 0x000fe20003f25270 */
[----:B------:R-:W-:Y:S01]  /*6d10*/  BSSY B0, `(.L_x_100) ;  /* 0x000000a000007945 */ /* 0x000fe20003800000 */
[----:B------:R-:W-:Y:S11]  /*6d20*/  ISETP.NE.AND P0, PT, R117, RZ, PT ;  /* 0x000000ff7500720c */ /* 0x000ff60003f05270 */
[----:B------:R-:W-:Y:S04]  /*6d30*/  @P1 IMAD R119, R160, 0x2000, R119 ;  /* 0x00002000a0771824 */ /* 0x000fe800078e0277 */
[--C-:B------:R-:W-:Y:S01]  /*6d40*/  @P1 IMAD.IADD R124, R124, 0x1, R119.reuse ;  /* 0x000000017c7c1824 */ /* 0x100fe200078e0277 */
[----:B------:R-:W-:Y:S01]  /*6d50*/  @P1 IADD3 R3, PT, PT, R165, R119, RZ ;  /* 0x00000077a5031210 */ /* 0x000fe20007ffe0ff */
[----:B------:R-:W-:Y:S01]  /*6d60*/  @P1 IMAD.IADD R2, R164, 0x1, R119 ;  /* 0x00000001a4021824 */ /* 0x000fe200078e0277 */
[----:B------:R-:W-:Y:S06]  /*6d70*/  @P0 BRA `(.L_x_101) ;  /* 0x00000000000c0947 */ /* 0x000fec0003800000 */
[----:B------:R-:W-:Y:S04]  /*6d80*/  SHF.L.U32 R0, R159, 0x1f, RZ ;  /* 0x0000001f9f007819 */ /* 0x000fe800000006ff */
[----:B------:R-:W2:Y:S02]  /*6d90*/  SYNCS.PHASECHK.TRANS64.TRYWAIT P0, [R125+URZ+0x60], R0 ;  /* 0x000060007d0075a7 */ /* 0x000ea400080011ff */
[----:B--2---:R-:W-:Y:S05]  /*6da0*/  @!P0 BRA `(.L_x_102) ;  /* 0x0000002000248947 */ /* 0x004fea0003800000 */
.L_x_101:
[----:B------:R-:W-:Y:S05]  /*6db0*/  BSYNC B0 ;  /* 0x0000000000007941 */ /* 0x000fea0003800000 */
.L_x_100:
[----:B------:R-:W-:Y:S01]  /*6dc0*/  ISETP.NE.AND P0, PT, R118, RZ, PT ;  /* 0x000000ff7600720c */ /* 0x000fe20003f05270 */
[----:B--2---:R-:W-:Y:S02]  /*6dd0*/  VIADD R125, R125, 0x70 ;  /* 0x000000707d7d7836 */ /* 0x004fe40000000000 */
[----:B------:R-:W-:Y:S02]  /*6de0*/  IMAD.U32 R0, RZ, RZ, UR37 ;  /* 0x00000025ff007e24 */ /* 0x000fe4000f8e00ff */
[----:B------:R-:W-:Y:S03]  /*6df0*/  VIADD R160, R160, 0x1 ;  /* 0x00000001a0a07836 */ /* 0x000fe60000000000 */
[----:B------:R-:W-:Y:S05]  /*6e00*/  PRMT R0, R0, 0x654, R125 ;  /* 0x0000065400007816 */ /* 0x000fea000000007d */
[----:B------:R2:W3:Y:S04]  /*6e10*/  @P0 LDS.128 R100, [R119+0x200] ;  /* 0x0002000077640984 */ /* 0x0004e80000000c00 */
[----:B------:R2:W4:Y:S04]  /*6e20*/  @P0 LDS.128 R88, [R3+0x200] ;  /* 0x0002000003580984 */ /* 0x0005280000000c00 */
        /* <DEDUP_REMOVED lines=12> */
[----:B--234-:R-:W-:Y:S02]  /*6ef0*/  LOP3.LUT R159, R159, R0, RZ, 0x3c, !PT ;  /* 0x000000009f9f7212 */ /* 0x01cfe400078e3cff */
.L_x_99:
[----:B------:R-:W-:Y:S05]  /*6f00*/  BSYNC B1 ;  /* 0x0000000000017941 */ /* 0x000fea0003800000 */
.L_x_98:
[----:B------:R-:W-:Y:S05]  /*6f10*/  VIADD R3, R80, 0x40 ;  /* 0x0000004050037836 */ /* 0x000fea0000000000 */
[----:B------:R-:W-:Y:S04]  /*6f20*/  SHF.R.U32.HI R3, RZ, 0x15, R3 ;  /* 0x00000015ff037819 */ /* 0x000fe80000011603 */
[----:B------:R-:W-:Y:S11]  /*6f30*/  LOP3.LUT P0, RZ, R3, 0x3, R154, 0x48, !PT ;  /* 0x0000000303ff7812 */ /* 0x000ff6000780489a */
[----:B------:R-:W-:Y:S02]  /*6f40*/  @!UPT UIADD3 URZ, UPT, UPT, URZ, URZ, URZ ;  /* 0x000000fffffff290 */ /* 0x000fe4000fffe0ff */
[----:B------:R-:W-:Y:S05]  /*6f50*/  @!P0 BRA `(.L_x_103) ;  /* 0x0000000000408947 */ /* 0x000fea0003800000 */
[----:B------:R-:W2:Y:S01]  /*6f60*/  LDCU.64 UR8, c[0x4][0x70] ;  /* 0x01000e00ff0877ac */ /* 0x000ea20008000a00 */
[----:B------:R-:W-:Y:S01]  /*6f70*/  MOV R3, 0x0 ;  /* 0x0000000000037802 */ /* 0x000fe20000000f00 */
[----:B------:R-:W-:Y:S02]  /*6f80*/  HFMA2 R12, -RZ, RZ, 0, 5.9604644775390625e-08 ;  /* 0x00000001ff0c7431 */ /* 0x000fe400000001ff */
[----:B------:R-:W-:Y:S02]  /*6f90*/  IMAD.MOV.U32 R8, RZ, RZ, 0x192 ;  /* 0x00000192ff087424 */ /* 0x000fe400078e00ff */
[----:B------:R-:W-:Y:S01]  /*6fa0*/  IMAD.MOV.U32 R13, RZ, RZ, RZ ;  /* 0x000000ffff0d7224 */ /* 0x000fe200078e00ff */
[----:B------:R-:W3:Y:S01]  /*6fb0*/  LDCU.64 UR6, c[0x4][0x78] ;  /* 0x01000f00ff0677ac */ /* 0x000ee20008000a00 */
[----:B------:R-:W4:Y:S01]  /*6fc0*/  LDC.64 R2, c[0x4][R3] ;  /* 0x0100000003027b82 */ /* 0x000f220000000a00 */
[----:B------:R-:W5:Y:S01]  /*6fd0*/  LDCU.64 UR4, c[0x4][0x10] ;  /* 0x01000200ff0477ac */ /* 0x000f620008000a00 */
[----:B--2---:R-:W-:Y:S01]  /*6fe0*/  MOV R5, UR9 ;  /* 0x0000000900057c02 */ /* 0x004fe20008000f00 */
[----:B------:R-:W-:Y:S01]  /*6ff0*/  IMAD.U32 R4, RZ, RZ, UR8 ;  /* 0x00000008ff047e24 */ /* 0x000fe2000f8e00ff */
[----:B---3--:R-:W-:Y:S01]  /*7000*/  MOV R7, UR7 ;  /* 0x0000000700077c02 */ /* 0x008fe20008000f00 */
[----:B------:R-:W-:Y:S01]  /*7010*/  IMAD.U32 R6, RZ, RZ, UR6 ;  /* 0x00000006ff067e24 */ /* 0x000fe2000f8e00ff */
[----:B-----5:R-:W-:Y:S01]  /*7020*/  MOV R11, UR5 ;  /* 0x00000005000b7c02 */ /* 0x020fe20008000f00 */
[----:B------:R-:W-:Y:S02]  /*7030*/  IMAD.U32 R10, RZ, RZ, UR4 ;  /* 0x00000004ff0a7e24 */ /* 0x000fe4000f8e00ff */
[----:B------:R-:W-:Y:S07]  /*7040*/  LEPC R20, `(.L_x_103) ;  /* 0x000000001014794e */ /* 0x000fee0000000000 */
[----:B-1--4-:R-:W-:Y:S05]  /*7050*/  CALL.ABS.NOINC R2 ;  /* 0x0000000002007343 */ /* 0x012fea0003c00000 */
.L_x_103:
[----:B------:R-:W-:Y:S01]  /*7060*/  ISETP.NE.AND P0, PT, R167, RZ, PT ;  /* 0x000000ffa700720c */ /* 0x000fe20003f05270 */
[----:B------:R-:W-:Y:S05]  /*7070*/  WARPSYNC.ALL ;  /* 0x0000000000007948 */ /* 0x000fea0003800000 */
[----:B------:R-:W-:Y:S01]  /*7080*/  IMAD.U32 R140, R102, 0x10000, RZ ;  /* 0x00010000668c7824 */ /* 0x000fe200078e00ff */
[----:B------:R-:W-:Y:S01]  /*7090*/  R2UR UR4, R80 ;  /* 0x00000000500472ca */ /* 0x000fe200000e0000 */
[----:B------:R-:W-:Y:S01]  /*70a0*/  IMAD.U32 R134, R88, 0x10000, RZ ;  /* 0x0001000058867824 */ /* 0x000fe200078e00ff */
[C---:B------:R-:W-:Y:S01]  /*70b0*/  SHF.L.U32 R0, R100.reuse, 0x10, RZ ;  /* 0x0000001064007819 */ /* 0x040fe200000006ff */
[----:B-1----:R-:W-:Y:S01]  /*70c0*/  IMAD.U32 R119, R93, 0x10000, RZ ;  /* 0x000100005d777824 */ /* 0x002fe200078e00ff */
[----:B------:R-:W-:Y:S01]  /*70d0*/  PRMT R3, R100, 0x8880, RZ ;  /* 0x0000888064037816 */ /* 0x000fe200000000ff */
[----:B------:R-:W-:Y:S01]  /*70e0*/  IMAD.U32 R104, R98, 0x10000, RZ ;  /* 0x0001000062687824 */ /* 0x000fe200078e00ff */
[----:B------:R-:W-:Y:S01]  /*70f0*/  SHF.L.U32 R81, R100, 0x8, RZ ;  /* 0x0000000864517819 */ /* 0x000fe200000006ff */
[----:B------:R-:W-:Y:S01]  /*7100*/  IMAD.SHL.U32 R127, R90, 0x100, RZ ;  /* 0x000001005a7f7824 */ /* 0x000fe200078e00ff */
[----:B------:R-:W-:Y:S01]  /*7110*/  SHF.R.S32.HI R0, RZ, 0x18, R0 ;  /* 0x00000018ff007819 */ /* 0x000fe20000011400 */
[----:B------:R-:W-:Y:S01]  /*7120*/  IMAD.SHL.U32 R112, R95, 0x100, RZ ;  /* 0x000001005f707824 */ /* 0x000fe200078e00ff */
[----:B------:R-:W-:Y:S01]  /*7130*/  SHF.R.S32.HI R81, RZ, 0x18, R81 ;  /* 0x00000018ff517819 */ /* 0x000fe20000011451 */
[----:B------:R-:W-:Y:S01]  /*7140*/  BSSY.RECONVERGENT B0, `(.L_x_104) ;  /* 0x0000121000007945 */ /* 0x000fe20003800200 */
[----:B------:R-:W-:Y:S01]  /*7150*/  SHF.R.S32.HI R2, RZ, 0x18, R100 ;  /* 0x00000018ff027819 */ /* 0x000fe20000011464 */
[----:B------:R-:W1:Y:S01]  /*7160*/  LDTM.x64 R4, tmem[UR4+0x40] ;  /* 0x00004004000479ee */ /* 0x000e620008340000 */
[----:B------:R-:W-:Y:S01]  /*7170*/  NOP ;  /* 0x0000000000007918 */ /* 0x000fe20000000000 */
[----:B------:R-:W-:Y:S02]  /*7180*/  SHF.R.S32.HI R84, RZ, 0x18, R101 ;  /* 0x00000018ff547819 */ /* 0x000fe40000011465 */
[----:B------:R-:W-:Y:S02]  /*7190*/  SHF.R.S32.HI R85, RZ, 0x18, R102 ;  /* 0x00000018ff557819 */ /* 0x000fe40000011466 */
[----:B------:R-:W-:Y:S02]  /*71a0*/  SHF.R.S32.HI R86, RZ, 0x18, R103 ;  /* 0x00000018ff567819 */ /* 0x000fe40000011467 */
[----:B------:R-:W-:Y:S02]  /*71b0*/  SHF.R.S32.HI R87, RZ, 0x18, R88 ;  /* 0x00000018ff577819 */ /* 0x000fe40000011458 */
[----:B------:R-:W-:Y:S02]  /*71c0*/  R2UR UR5, R116 ;  /* 0x00000000740572ca */ /* 0x000fe400000e0000 */
[C---:B------:R-:W-:Y:S02]  /*71d0*/  PRMT R143, R101.reuse, 0x8880, RZ ;  /* 0x00008880658f7816 */ /* 0x040fe400000000ff */
[----:B------:R-:W-:Y:S02]  /*71e0*/  SHF.L.U32 R83, R101, 0x10, RZ ;  /* 0x0000001065537819 */ /* 0x000fe400000006ff */
[----:B------:R-:W-:Y:S02]  /*71f0*/  PRMT R141, R102, 0x8880, RZ ;  /* 0x00008880668d7816 */ /* 0x000fe400000000ff */
[----:B------:R-:W-:Y:S02]  /*7200*/  SHF.R.S32.HI R83, RZ, 0x18, R83 ;  /* 0x00000018ff537819 */ /* 0x000fe40000011453 */
[C---:B------:R-:W-:Y:S02]  /*7210*/  PRMT R138, R103.reuse, 0x8880, RZ ;  /* 0x00008880678a7816 */ /* 0x040fe400000000ff */
[----:B------:R-:W-:Y:S01]  /*7220*/  SHF.L.U32 R137, R103, 0x10, RZ ;  /* 0x0000001067897819 */ /* 0x000fe200000006ff */
[----:B------:R-:W-:Y:S01]  /*7230*/  UIADD3 UR5, UPT, UPT, UR5, 0xd0, URZ ;  /* 0x000000d005057890 */ /* 0x000fe2000fffe0ff */
[----:B-1----:R-:W-:Y:S01]  /*7240*/  IMAD R4, R78, R4, RZ ;  /* 0x000000044e047224 */ /* 0x002fe200078e02ff */
[----:B------:R-:W-:Y:S01]  /*7250*/  PRMT R135, R88, 0x8880, RZ ;  /* 0x0000888058877816 */ /* 0x000fe200000000ff */
[C---:B------:R-:W-:Y:S01]  /*7260*/  IMAD R5, R78.reuse, R5, RZ ;  /* 0x000000054e057224 */ /* 0x040fe200078e02ff */
[----:B------:R-:W-:Y:S01]  /*7270*/  UPRMT UR5, UR37, 0x654, UR5 ;  /* 0x0000065425057896 */ /* 0x000fe20008000005 */
[----:B------:R-:W-:Y:S01]  /*7280*/  IMAD R4, R3, R82, R4 ;  /* 0x0000005203047224 */ /* 0x000fe200078e0204 */
[C---:B------:R-:W-:Y:S01]  /*7290*/  PRMT R132, R89.reuse, 0x8880, RZ ;  /* 0x0000888059847816 */ /* 0x040fe200000000ff */
[----:B------:R-:W-:Y:S01]  /*72a0*/  IMAD R6, R78, R6, RZ ;  /* 0x000000064e067224 */ /* 0x000fe200078e02ff */
[----:B------:R-:W-:Y:S01]  /*72b0*/  SHF.L.U32 R131, R89, 0x10, RZ ;  /* 0x0000001059837819 */ /* 0x000fe200000006ff */
[----:B------:R-:W-:Y:S01]  /*72c0*/  IMAD R5, R0, R82, R5 ;  /* 0x0000005200057224 */ /* 0x000fe200078e0205 */
[----:B------:R-:W-:Y:S01]  /*72d0*/  PRMT R129, R90, 0x8880, RZ ;  /* 0x000088805a817816 */ /* 0x000fe200000000ff */
[----:B------:R-:W-:Y:S01]  /*72e0*/  IMAD R0, R78, R16, RZ ;  /* 0x000000104e007224 */ /* 0x000fe200078e02ff */
[----:B------:R-:W-:Y:S01]  /*72f0*/  SHF.L.U32 R128, R90, 0x10, RZ ;  /* 0x000000105a807819 */ /* 0x000fe200000006ff */
[C---:B------:R-:W-:Y:S01]  /*7300*/  IMAD R7, R78.reuse, R7, RZ ;  /* 0x000000074e077224 */ /* 0x040fe200078e02ff */
[----:B------:R-:W-:Y:S01]  /*7310*/  SYNCS.ARRIVE.TRANS64.RED.A1T0 RZ, [UR5], RZ ;  /* 0x000000ffffff79a7 */ /* 0x000fe20008100405 */
[C---:B------:R-:W-:Y:S01]  /*7320*/  IMAD R16, R78.reuse, R20, RZ ;  /* 0x000000144e107224 */ /* 0x040fe200078e02ff */
[C---:B------:R-:W-:Y:S01]  /*7330*/  PRMT R126, R91.reuse, 0x8880, RZ ;  /* 0x000088805b7e7816 */ /* 0x040fe200000000ff */
[C---:B------:R-:W-:Y:S01]  /*7340*/  IMAD R20, R78.reuse, R24, RZ ;  /* 0x000000184e147224 */ /* 0x040fe200078e02ff */
[----:B------:R-:W-:Y:S01]  /*7350*/  SHF.L.U32 R125, R91, 0x10, RZ ;  /* 0x000000105b7d7819 */ /* 0x000fe200000006ff */
[----:B------:R-:W-:Y:S01]  /*7360*/  IMAD R6, R81, R82, R6 ;  /* 0x0000005251067224 */ /* 0x000fe200078e0206 */
[----:B------:R-:W-:Y:S01]  /*7370*/  MOV R81, R143 ;  /* 0x0000008f00517202 */ /* 0x000fe20000000f00 */
[----:B------:R-:W-:Y:S01]  /*7380*/  IMAD R24, R78, R28, RZ ;  /* 0x0000001c4e187224 */ /* 0x000fe200078e02ff */
[----:B------:R-:W-:Y:S01]  /*7390*/  PRMT R123, R92, 0x8880, RZ ;  /* 0x000088805c7b7816 */ /* 0x000fe200000000ff */
[----:B------:R-:W-:Y:S01]  /*73a0*/  IMAD R28, R78, R32, RZ ;  /* 0x000000204e1c7224 */ /* 0x000fe200078e02ff */
[----:B------:R-:W-:Y:S01]  /*73b0*/  SHF.L.U32 R122, R92, 0x10, RZ ;  /* 0x000000105c7a7819 */ /* 0x000fe200000006ff */
[----:B------:R-:W-:Y:S01]  /*73c0*/  IMAD R7, R2, R82, R7 ;  /* 0x0000005202077224 */ /* 0x000fe200078e0207 */
[----:B------:R-:W-:Y:S01]  /*73d0*/  PRMT R120, R93, 0x8880, RZ ;  /* 0x000088805d787816 */ /* 0x000fe200000000ff */
[----:B------:R-:W-:Y:S01]  /*73e0*/  IMAD R32, R78, R36, RZ ;  /* 0x000000244e207224 */ /* 0x000fe200078e02ff */
[----:B------:R-:W-:Y:S01]  /*73f0*/  PRMT R117, R94, 0x8880, RZ ;  /* 0x000088805e757816 */ /* 0x000fe200000000ff */
[----:B------:R-:W-:Y:S01]  /*7400*/  IMAD R2, R78, R17, RZ ;  /* 0x000000114e027224 */ /* 0x000fe200078e02ff */
[----:B------:R-:W-:Y:S01]  /*7410*/  SHF.L.U32 R116, R94, 0x10, RZ ;  /* 0x000000105e747819 */ /* 0x000fe200000006ff */
[----:B------:R-:W-:Y:S01]  /*7420*/  IMAD R36, R78, R40, RZ ;  /* 0x000000284e247224 */ /* 0x000fe200078e02ff */
[----:B------:R-:W-:Y:S01]  /*7430*/  SHF.L.U32 R115, R94, 0x8, RZ ;  /* 0x000000085e737819 */ /* 0x000fe200000006ff */
[C---:B------:R-:W-:Y:S01]  /*7440*/  IMAD R17, R78.reuse, R21, RZ ;  /* 0x000000154e117224 */ /* 0x040fe200078e02ff */
[C---:B------:R-:W-:Y:S01]  /*7450*/  PRMT R114, R95.reuse, 0x8880, RZ ;  /* 0x000088805f727816 */ /* 0x040fe200000000ff */
[C---:B------:R-:W-:Y:S01]  /*7460*/  IMAD R40, R78.reuse, R44, RZ ;  /* 0x0000002c4e287224 */ /* 0x040fe200078e02ff */
[----:B------:R-:W-:Y:S01]  /*7470*/  SHF.L.U32 R113, R95, 0x10, RZ ;  /* 0x000000105f717819 */ /* 0x000fe200000006ff */
[----:B------:R-:W-:Y:S01]  /*7480*/  IMAD R21, R78, R25, RZ ;  /* 0x000000194e157224 */ /* 0x000fe200078e02ff */
[----:B------:R-:W-:Y:S01]  /*7490*/  PRMT R111, R96, 0x8880, RZ ;  /* 0x00008880606f7816 */ /* 0x000fe200000000ff */
        /* <DEDUP_REMOVED lines=8> */
[C---:B------:R-:W-:Y:S01]  /*7520*/  IMAD R52, R78.reuse, R56, RZ ;  /* 0x000000384e347224 */ /* 0x040fe200078e02ff */
[----:B------:R-:W-:Y:S01]  /*7530*/  SHF.L.U32 R142, R101, 0x8, RZ ;  /* 0x00000008658e7819 */ /* 0x000fe200000006ff */
[C---:B------:R-:W-:Y:S01]  /*7540*/  IMAD R8, R78.reuse, R8, RZ ;  /* 0x000000084e087224 */ /* 0x040fe200078e02ff */
[C---:B------:R-:W-:Y:S01]  /*7550*/  SHF.L.U32 R101, R99.reuse, 0x10, RZ ;  /* 0x0000001063657819 */ /* 0x040fe200000006ff */
[----:B------:R-:W-:Y:S01]  /*7560*/  IMAD R33, R78, R37, RZ ;  /* 0x000000254e217224 */ /* 0x000fe200078e02ff */
[----:B------:R-:W-:Y:S01]  /*7570*/  SHF.L.U32 R139, R102, 0x8, RZ ;  /* 0x00000008668b7819 */ /* 0x000fe200000006ff */
[C---:B------:R-:W-:Y:S01]  /*7580*/  IMAD R56, R78.reuse, R60, RZ ;  /* 0x0000003c4e387224 */ /* 0x040fe200078e02ff */
[----:B------:R-:W-:Y:S01]  /*7590*/  PRMT R102, R99, 0x8880, RZ ;  /* 0x0000888063667816 */ /* 0x000fe200000000ff */
[C---:B------:R-:W-:Y:S01]  /*75a0*/  IMAD R37, R78.reuse, R41, RZ ;  /* 0x000000294e257224 */ /* 0x040fe200078e02ff */
[----:B------:R-:W-:Y:S01]  /*75b0*/  SHF.L.U32 R136, R103, 0x8, RZ ;  /* 0x0000000867887819 */ /* 0x000fe200000006ff */
[C---:B------:R-:W-:Y:S01]  /*75c0*/  IMAD R60, R78.reuse, R64, RZ ;  /* 0x000000404e3c7224 */ /* 0x040fe200078e02ff */
[----:B------:R-:W-:Y:S01]  /*75d0*/  I2IP.S8.S32.SAT R64, R7, R6, RZ ;  /* 0x0000000607407239 */ /* 0x000fe200000014ff */
[C---:B------:R-:W-:Y:S01]  /*75e0*/  IMAD R9, R78.reuse, R9, RZ ;  /* 0x000000094e097224 */ /* 0x040fe200078e02ff */
[----:B------:R-:W-:Y:S01]  /*75f0*/  SHF.R.S32.HI R6, RZ, 0x18, R140 ;  /* 0x00000018ff067819 */ /* 0x000fe2000001148c */
[C---:B------:R-:W-:Y:S01]  /*7600*/  IMAD R41, R78.reuse, R45, RZ ;  /* 0x0000002d4e297224 */ /* 0x040fe200078e02ff */
[----:B------:R-:W-:Y:S01]  /*7610*/  SHF.R.S32.HI R7, RZ, 0x18, R142 ;  /* 0x00000018ff077819 */ /* 0x000fe2000001148e */
[----:B------:R-:W-:Y:S01]  /*7620*/  IMAD R45, R78, R49, RZ ;  /* 0x000000314e2d7224 */ /* 0x000fe200078e02ff */
[----:B------:R-:W-:Y:S01]  /*7630*/  SHF.L.U32 R133, R88, 0x8, RZ ;  /* 0x0000000858857819 */ /* 0x000fe200000006ff */
[C---:B------:R-:W-:Y:S01]  /*7640*/  IMAD R10, R78.reuse, R10, RZ ;  /* 0x0000000a4e0a7224 */ /* 0x040fe200078e02ff */
[----:B------:R-:W-:Y:S01]  /*7650*/  SHF.R.S32.HI R88, RZ, 0x18, R89 ;  /* 0x00000018ff587819 */ /* 0x000fe20000011459 */
[C---:B------:R-:W-:Y:S01]  /*7660*/  IMAD R49, R78.reuse, R53, RZ ;  /* 0x000000354e317224 */ /* 0x040fe200078e02ff */
[----:B------:R-:W-:Y:S01]  /*7670*/  SHF.L.U32 R130, R89, 0x8, RZ ;  /* 0x0000000859827819 */ /* 0x000fe200000006ff */
[-C--:B------:R-:W-:Y:S01]  /*7680*/  IMAD R8, R81, R82.reuse, R8 ;  /* 0x0000005251087224 */ /* 0x080fe200078e0208 */
[----:B------:R-:W-:Y:S01]  /*7690*/  SHF.R.S32.HI R81, RZ, 0x18, R139 ;  /* 0x00000018ff517819 */ /* 0x000fe2000001148b */
[C---:B------:R-:W-:Y:S01]  /*76a0*/  IMAD R53, R78.reuse, R57, RZ ;  /* 0x000000394e357224 */ /* 0x040fe200078e02ff */
[----:B------:R-:W-:Y:S01]  /*76b0*/  SHF.R.S32.HI R89, RZ, 0x18, R90 ;  /* 0x00000018ff597819 */ /* 0x000fe2000001145a */
[C---:B------:R-:W-:Y:S01]  /*76c0*/  IMAD R11, R78.reuse, R11, RZ ;  /* 0x0000000b4e0b7224 */ /* 0x040fe200078e02ff */
[----:B------:R-:W-:Y:S01]  /*76d0*/  SHF.R.S32.HI R90, RZ, 0x18, R91 ;  /* 0x00000018ff5a7819 */ /* 0x000fe2000001145b */
[C---:B------:R-:W-:Y:S01]  /*76e0*/  IMAD R57, R78.reuse, R61, RZ ;  /* 0x0000003d4e397224 */ /* 0x040fe200078e02ff */
[----:B------:R-:W-:Y:S01]  /*76f0*/  SHF.L.U32 R124, R91, 0x8, RZ ;  /* 0x000000085b7c7819 */ /* 0x000fe200000006ff */
[----:B------:R-:W-:Y:S01]  /*7700*/  IMAD R9, R83, R82, R9 ;  /* 0x0000005253097224 */ /* 0x000fe200078e0209 */
[----:B------:R-:W-:Y:S01]  /*7710*/  SHF.R.S32.HI R91, RZ, 0x18, R92 ;  /* 0x00000018ff5b7819 */ /* 0x000fe2000001145c */
[----:B------:R-:W-:Y:S01]  /*7720*/  IMAD R61, R78, R65, RZ ;  /* 0x000000414e3d7224 */ /* 0x000fe200078e02ff */
[----:B------:R-:W-:Y:S01]  /*7730*/  SHF.L.U32 R121, R92, 0x8, RZ ;  /* 0x000000085c797819 */ /* 0x000fe200000006ff */
[C---:B------:R-:W-:Y:S01]  /*7740*/  IMAD R12, R78.reuse, R12, RZ ;  /* 0x0000000c4e0c7224 */ /* 0x040fe200078e02ff */
[----:B------:R-:W-:Y:S01]  /*7750*/  SHF.R.S32.HI R92, RZ, 0x18, R93 ;  /* 0x00000018ff5c7819 */ /* 0x000fe2000001145d */
[----:B------:R-:W-:Y:S01]  /*7760*/  IMAD.MOV.U32 R65, RZ, RZ, R141 ;  /* 0x000000ffff417224 */ /* 0x000fe200078e008d */
[----:B------:R-:W-:Y:S01]  /*7770*/  SHF.L.U32 R118, R93, 0x8, RZ ;  /* 0x000000085d767819 */ /* 0x000fe200000006ff */
[----:B------:R-:W-:Y:S01]  /*7780*/  IMAD R10, R7, R82, R10 ;  /* 0x00000052070a7224 */ /* 0x000fe200078e020a */
[----:B------:R-:W-:Y:S01]  /*7790*/  MOV R7, R138 ;  /* 0x0000008a00077202 */ /* 0x000fe20000000f00 */
[----:B------:R-:W-:Y:S01]  /*77a0*/  IMAD R13, R78, R13, RZ ;  /* 0x0000000d4e0d7224 */ /* 0x000fe200078e02ff */
[----:B------:R-:W-:Y:S01]  /*77b0*/  SHF.R.S32.HI R93, RZ, 0x18, R94 ;  /* 0x00000018ff5d7819 */ /* 0x000fe2000001145e */
[----:B------:R-:W-:Y:S01]  /*77c0*/  IMAD R11, R84, R82, R11 ;  /* 0x00000052540b7224 */ /* 0x000fe200078e020b */
[----:B------:R-:W-:Y:S01]  /*77d0*/  I2IP.S8.S32.SAT R84, R5, R4, R64 ;  /* 0x0000000405547239 */ /* 0x000fe20000001440 */
[C---:B------:R-:W-:Y:S01]  /*77e0*/  IMAD R14, R78.reuse, R14, RZ ;  /* 0x0000000e4e0e7224 */ /* 0x040fe200078e02ff */
[----:B------:R-:W-:Y:S01]  /*77f0*/  SHF.R.S32.HI R5, RZ, 0x18, R137 ;  /* 0x00000018ff057819 */ /* 0x000fe20000011489 */
[----:B------:R-:W-:Y:S01]  /*7800*/  IMAD R12, R65, R82, R12 ;  /* 0x00000052410c7224 */ /* 0x000fe200078e020c */
[----:B------:R-:W-:Y:S01]  /*7810*/  I2IP.S8.S32.SAT R10, R11, R10, RZ ;  /* 0x0000000a0b0a7239 */ /* 0x000fe200000014ff */
[----:B------:R-:W-:Y:S01]  /*7820*/  IMAD R15, R78, R15, RZ ;  /* 0x0000000f4e0f7224 */ /* 0x000fe200078e02ff */
[----:B------:R-:W-:Y:S01]  /*7830*/  SHF.R.S32.HI R94, RZ, 0x18, R95 ;  /* 0x00000018ff5e7819 */ /* 0x000fe2000001145f */
[-C--:B------:R-:W-:Y:S01]  /*7840*/  IMAD R13, R6, R82.reuse, R13 ;  /* 0x00000052060d7224 */ /* 0x080fe200078e020d */
[----:B------:R-:W-:Y:S01]  /*7850*/  SHF.R.S32.HI R6, RZ, 0x18, R134 ;  /* 0x00000018ff067819 */ /* 0x000fe20000011486 */
[-C--:B------:R-:W-:Y:S01]  /*7860*/  IMAD R14, R81, R82.reuse, R14 ;  /* 0x00000052510e7224 */ /* 0x080fe200078e020e */
        /* <DEDUP_REMOVED lines=10> */
[----:B------:R-:W-:Y:S01]  /*7910*/  MOV R5, R135 ;  /* 0x0000008700057202 */ /* 0x000fe20000000f00 */
[-C--:B------:R-:W-:Y:S01]  /*7920*/  IMAD R3, R4, R82.reuse, R3 ;  /* 0x0000005204037224 */ /* 0x080fe200078e0203 */
[----:B------:R-:W-:Y:S01]  /*7930*/  SHF.R.S32.HI R4, RZ, 0x18, R131 ;  /* 0x00000018ff047819 */ /* 0x000fe20000011483 */
[----:B------:R-:W-:Y:S01]  /*7940*/  IMAD R19, R86, R82, R19 ;  /* 0x0000005256137224 */ /* 0x000fe200078e0213 */
[----:B------:R-:W-:Y:S01]  /*7950*/  I2IP.S8.S32.SAT R86, R13, R12, R14 ;  /* 0x0000000c0d567239 */ /* 0x000fe2000000140e */
[----:B------:R-:W-:Y:S01]  /*7960*/  IMAD R18, R78, R22, RZ ;  /* 0x000000164e127224 */ /* 0x000fe200078e02ff */
[----:B------:R-:W-:Y:S01]  /*7970*/  SHF.L.U32 R109, R96, 0x8, RZ ;  /* 0x00000008606d7819 */ /* 0x000fe200000006ff */
[----:B------:R-:W-:Y:S01]  /*7980*/  IMAD R16, R5, R82, R16 ;  /* 0x0000005205107224 */ /* 0x000fe200078e0210 */
[----:B------:R-:W-:Y:S01]  /*7990*/  I2IP.S8.S32.SAT R19, R19, R3, RZ ;  /* 0x0000000313137239 */ /* 0x000fe200000014ff */
[----:B------:R-:W-:Y:S01]  /*79a0*/  IMAD R23, R78, R23, RZ ;  /* 0x000000174e177224 */ /* 0x000fe200078e02ff */
[----:B------:R-:W-:Y:S01]  /*79b0*/  MOV R3, R132 ;  /* 0x0000008400037202 */ /* 0x000fe20000000f00 */
[-C--:B------:R-:W-:Y:S01]  /*79c0*/  IMAD R17, R6, R82.reuse, R17 ;  /* 0x0000005206117224 */ /* 0x080fe200078e0211 */
[----:B------:R-:W-:Y:S01]  /*79d0*/  MOV R5, R129 ;  /* 0x0000008100057202 */ /* 0x000fe20000000f00 */
[-C--:B------:R-:W-:Y:S01]  /*79e0*/  IMAD R18, R7, R82.reuse, R18 ;  /* 0x0000005207127224 */ /* 0x080fe200078e0212 */
[----:B------:R-:W-:Y:S01]  /*79f0*/  SHF.R.S32.HI R7, RZ, 0x18, R127 ;  /* 0x00000018ff077819 */ /* 0x000fe2000001147f */
[----:B------:R-:W-:Y:S01]  /*7a00*/  IMAD R23, R87, R82, R23 ;  /* 0x0000005257177224 */ /* 0x000fe200078e0217 */
[----:B------:R-:W-:Y:S01]  /*7a10*/  I2IP.S8.S32.SAT R87, R2, R0, R19 ;  /* 0x0000000002577239 */ /* 0x000fe20000001413 */
[----:B------:R-:W-:Y:S01]  /*7a20*/  IMAD R20, R3, R82, R20 ;  /* 0x0000005203147224 */ /* 0x000fe200078e0214 */
[----:B------:R-:W-:Y:S01]  /*7a30*/  SHF.R.S32.HI R3, RZ, 0x18, R130 ;  /* 0x00000018ff037819 */ /* 0x000fe20000011482 */
[C---:B------:R-:W-:Y:S01]  /*7a40*/  IMAD R22, R78.reuse, R26, RZ ;  /* 0x0000001a4e167224 */ /* 0x040fe200078e02ff */
[----:B------:R-:W-:Y:S01]  /*7a50*/  I2IP.S8.S32.SAT R18, R23, R18, RZ ;  /* 0x0000001217127239 */ /* 0x000fe200000014ff */
[----:B------:R-:W-:Y:S01]  /*7a60*/  IMAD R27, R78, R27, RZ ;  /* 0x0000001b4e1b7224 */ /* 0x000fe200078e02ff */
[----:B------:R1:W-:Y:S01]  /*7a70*/  STS.128 [R153+UR49+0x6200], R84 ;  /* 0x0062005499007988 */ /* 0x0003e20008000c31 */
[----:B------:R-:W-:Y:S01]  /*7a80*/  IMAD R21, R4, R82, R21 ;  /* 0x0000005204157224 */ /* 0x000fe200078e0215 */
[----:B------:R-:W-:Y:S01]  /*7a90*/  I2IP.S8.S32.SAT R16, R17, R16, R18 ;  /* 0x0000001011107239 */ /* 0x000fe20000001412 */
[-C--:B------:R-:W-:Y:S01]  /*7aa0*/  IMAD R22, R3, R82.reuse, R22 ;  /* 0x0000005203167224 */ /* 0x080fe200078e0216 */
[----:B------:R-:W-:Y:S01]  /*7ab0*/  SHF.R.S32.HI R0, RZ, 0x18, R128 ;  /* 0x00000018ff007819 */ /* 0x000fe20000011480 */
[----:B------:R-:W-:Y:S01]  /*7ac0*/  IMAD R27, R88, R82, R27 ;  /* 0x00000052581b7224 */ /* 0x000fe200078e021b */
[----:B------:R-:W-:Y:S01]  /*7ad0*/  SHF.R.S32.HI R96, RZ, 0x18, R97 ;  /* 0x00000018ff607819 */ /* 0x000fe20000011461 */
[C---:B------:R-:W-:Y:S01]  /*7ae0*/  IMAD R26, R78.reuse, R30, RZ ;  /* 0x0000001e4e1a7224 */ /* 0x040fe200078e02ff */
[----:B------:R-:W-:Y:S01]  /*7af0*/  SHF.L.U32 R106, R97, 0x8, RZ ;  /* 0x00000008616a7819 */ /* 0x000fe200000006ff */
[----:B------:R-:W-:Y:S01]  /*7b00*/  IMAD R24, R5, R82, R24 ;  /* 0x0000005205187224 */ /* 0x000fe200078e0218 */
[----:B------:R-:W-:Y:S01]  /*7b10*/  I2IP.S8.S32.SAT R17, R27, R22, RZ ;  /* 0x000000161b117239 */ /* 0x000fe200000014ff */
[----:B------:R-:W-:Y:S01]  /*7b20*/  IMAD R31, R78, R31, RZ ;  /* 0x0000001f4e1f7224 */ /* 0x000fe200078e02ff */
[----:B------:R-:W-:Y:S01]  /*7b30*/  SHF.R.S32.HI R5, RZ, 0x18, R124 ;  /* 0x00000018ff057819 */ /* 0x000fe2000001147c */
[----:B------:R-:W-:Y:S01]  /*7b40*/  IMAD R25, R0, R82, R25 ;  /* 0x0000005200197224 */ /* 0x000fe200078e0219 */
[----:B------:R-:W-:Y:S01]  /*7b50*/  I2IP.S8.S32.SAT R17, R21, R20, R17 ;  /* 0x0000001415117239 */ /* 0x000fe20000001411 */
[-C--:B------:R-:W-:Y:S01]  /*7b60*/  IMAD R26, R7, R82.reuse, R26 ;  /* 0x00000052071a7224 */ /* 0x080fe200078e021a */
[----:B------:R-:W-:Y:S01]  /*7b70*/  SHF.R.S32.HI R0, RZ, 0x18, R125 ;  /* 0x00000018ff007819 */ /* 0x000fe2000001147d */
[----:B------:R-:W-:Y:S01]  /*7b80*/  IMAD.MOV.U32 R3, RZ, RZ, R126 ;  /* 0x000000ffff037224 */ /* 0x000fe200078e007e */
[----:B------:R-:W-:Y:S01]  /*7b90*/  SHF.R.S32.HI R7, RZ, 0x18, R118 ;  /* 0x00000018ff077819 */ /* 0x000fe20000011476 */
[----:B------:R-:W-:Y:S01]  /*7ba0*/  IMAD R31, R89, R82, R31 ;  /* 0x00000052591f7224 */ /* 0x000fe200078e021f */
[----:B------:R-:W-:Y:S01]  /*7bb0*/  SHF.R.S32.HI R97, RZ, 0x18, R98 ;  /* 0x00000018ff617819 */ /* 0x000fe20000011462 */
[----:B------:R-:W-:Y:S01]  /*7bc0*/  IMAD R30, R78, R34, RZ ;  /* 0x000000224e1e7224 */ /* 0x000fe200078e02ff */
[----:B------:R-:W-:Y:S01]  /*7bd0*/  SHF.L.U32 R103, R98, 0x8, RZ ;  /* 0x0000000862677819 */ /* 0x000fe200000006ff */
[----:B------:R-:W-:Y:S01]  /*7be0*/  IMAD R28, R3, R82, R28 ;  /* 0x00000052031c7224 */ /* 0x000fe200078e021c */
[----:B------:R-:W-:Y:S01]  /*7bf0*/  I2IP.S8.S32.SAT R18, R31, R26, RZ ;  /* 0x0000001a1f127239 */ /* 0x000fe200000014ff */
[----:B------:R-:W-:Y:S01]  /*7c00*/  IMAD R35, R78, R35, RZ ;  /* 0x000000234e237224 */ /* 0x000fe200078e02ff */
[----:B------:R-:W-:Y:S01]  /*7c10*/  MOV R3, R123 ;  /* 0x0000007b00037202 */ /* 0x000fe20000000f00 */
[----:B------:R-:W-:Y:S01]  /*7c20*/  IMAD R29, R0, R82, R29 ;  /* 0x00000052001d7224 */ /* 0x000fe200078e021d */
[----:B------:R-:W-:Y:S01]  /*7c30*/  I2IP.S8.S32.SAT R18, R25, R24, R18 ;  /* 0x0000001819127239 */ /* 0x000fe20000001412 */
[-C--:B------:R-:W-:Y:S01]  /*7c40*/  IMAD R30, R5, R82.reuse, R30 ;  /* 0x00000052051e7224 */ /* 0x080fe200078e021e */
[----:B------:R-:W-:Y:S01]  /*7c50*/  SHF.R.S32.HI R0, RZ, 0x18, R122 ;  /* 0x00000018ff007819 */ /* 0x000fe2000001147a */
[----:B------:R-:W-:Y:S01]  /*7c60*/  IMAD R35, R90, R82, R35 ;  /* 0x000000525a237224 */ /* 0x000fe200078e0223 */
[----:B------:R-:W-:Y:S01]  /*7c70*/  MOV R5, R120 ;  /* 0x0000007800057202 */ /* 0x000fe20000000f00 */
[----:B------:R-:W-:Y:S01]  /*7c80*/  IMAD R32, R3, R82, R32 ;  /* 0x0000005203207224 */ /* 0x000fe200078e0220 */
[----:B------:R-:W-:Y:S01]  /*7c90*/  SHF.R.S32.HI R3, RZ, 0x18, R121 ;  /* 0x00000018ff037819 */ /* 0x000fe20000011479 */
[C---:B------:R-:W-:Y:S01]  /*7ca0*/  IMAD R34, R78.reuse, R38, RZ ;  /* 0x000000264e227224 */ /* 0x040fe200078e02ff */
[----:B------:R-:W-:Y:S01]  /*7cb0*/  I2IP.S8.S32.SAT R19, R35, R30, RZ ;  /* 0x0000001e23137239 */ /* 0x000fe200000014ff */
[----:B------:R-:W-:Y:S01]  /*7cc0*/  IMAD R39, R78, R39, RZ ;  /* 0x000000274e277224 */ /* 0x000fe200078e02ff */
[----:B------:R-:W-:Y:S01]  /*7cd0*/  SHF.R.S32.HI R98, RZ, 0x18, R99 ;  /* 0x00000018ff627819 */ /* 0x000fe20000011463 */
[----:B------:R-:W-:Y:S01]  /*7ce0*/  IMAD R33, R0, R82, R33 ;  /* 0x0000005200217224 */ /* 0x000fe200078e0221 */
[----:B------:R-:W-:Y:S01]  /*7cf0*/  I2IP.S8.S32.SAT R19, R29, R28, R19 ;  /* 0x0000001c1d137239 */ /* 0x000fe20000001413 */
[-C--:B------:R-:W-:Y:S01]  /*7d00*/  IMAD R34, R3, R82.reuse, R34 ;  /* 0x0000005203227224 */ /* 0x080fe200078e0222 */
[----:B------:R-:W-:Y:S01]  /*7d10*/  SHF.R.S32.HI R0, RZ, 0x18, R119 ;  /* 0x00000018ff007819 */ /* 0x000fe20000011477 */
[----:B------:R-:W-:Y:S01]  /*7d20*/  IMAD R39, R91, R82, R39 ;  /* 0x000000525b277224 */ /* 0x000fe200078e0227 */
[----:B------:R-:W-:Y:S01]  /*7d30*/  MOV R3, R117 ;  /* 0x0000007500037202 */ /* 0x000fe20000000f00 */
[C---:B------:R-:W-:Y:S01]  /*7d40*/  IMAD R38, R78.reuse, R42, RZ ;  /* 0x0000002a4e267224 */ /* 0x040fe200078e02ff */
[----:B------:R1:W-:Y:S01]  /*7d50*/  STS.128 [R172+0x6200], R16 ;  /* 0x00620010ac007388 */ /* 0x0003e20000000c00 */
        /* <DEDUP_REMOVED lines=8> */
[-C--:B------:R-:W-:Y:S01]  /*7de0*/  IMAD R43, R92, R82.reuse, R43 ;  /* 0x000000525c2b7224 */ /* 0x080fe200078e022b */
[----:B------:R-:W-:Y:S01]  /*7df0*/  SHF.R.S32.HI R7, RZ, 0x18, R112 ;  /* 0x00000018ff077819 */ /* 0x000fe20000011470 */
[----:B------:R-:W-:Y:S01]  /*7e00*/  IMAD R40, R3, R82, R40 ;  /* 0x0000005203287224 */ /* 0x000fe200078e0228 */
[----:B------:R-:W-:Y:S01]  /*7e10*/  SHF.R.S32.HI R3, RZ, 0x18, R115 ;  /* 0x00000018ff037819 */ /* 0x000fe20000011473 */
[C---:B------:R-:W-:Y:S01]  /*7e20*/  IMAD R42, R78.reuse, R46, RZ ;  /* 0x0000002e4e2a7224 */ /* 0x040fe200078e02ff */
[----:B------:R-:W-:Y:S01]  /*7e30*/  I2IP.S8.S32.SAT R38, R43, R38, RZ ;  /* 0x000000262b267239 */ /* 0x000fe200000014ff */
[----:B------:R-:W-:Y:S01]  /*7e40*/  IMAD R47, R78, R47, RZ ;  /* 0x0000002f4e2f7224 */ /* 0x000fe200078e02ff */
[----:B------:R-:W-:Y:S01]  /*7e50*/  SHF.L.U32 R100, R99, 0x8, RZ ;  /* 0x0000000863647819 */ /* 0x000fe200000006ff */
[----:B------:R-:W-:Y:S01]  /*7e60*/  IMAD R41, R0, R82, R41 ;  /* 0x0000005200297224 */ /* 0x000fe200078e0229 */
[----:B------:R-:W-:Y:S01]  /*7e70*/  I2IP.S8.S32.SAT R33, R37, R36, R38 ;  /* 0x0000002425217239 */ /* 0x000fe20000001426 */
[-C--:B------:R-:W-:Y:S01]  /*7e80*/  IMAD R42, R3, R82.reuse, R42 ;  /* 0x00000052032a7224 */ /* 0x080fe200078e022a */
[----:B------:R-:W-:Y:S01]  /*7e90*/  SHF.R.S32.HI R0, RZ, 0x18, R113 ;  /* 0x00000018ff007819 */ /* 0x000fe20000011471 */
[----:B------:R-:W-:Y:S01]  /*7ea0*/  IMAD R47, R93, R82, R47 ;  /* 0x000000525d2f7224 */ /* 0x000fe200078e022f */
[----:B------:R-:W-:Y:S01]  /*7eb0*/  IADD3 R76, PT, PT, R76, 0x1, RZ ;  /* 0x000000014c4c7810 */ /* 0x000fe20007ffe0ff */
[C---:B------:R-:W-:Y:S02]  /*7ec0*/  IMAD R46, R78.reuse, R50, RZ ;  /* 0x000000324e2e7224 */ /* 0x040fe400078e02ff */
        /* <DEDUP_REMOVED lines=8> */
[----:B------:R-:W-:Y:S02]  /*7f50*/  IMAD.MOV.U32 R3, RZ, RZ, R111 ;  /* 0x000000ffff037224 */ /* 0x000fe400078e006f */
[-C--:B------:R-:W-:Y:S02]  /*7f60*/  IMAD R51, R94, R82.reuse, R51 ;  /* 0x000000525e337224 */ /* 0x080fe400078e0233 */
[----:B------:R-:W-:Y:S01]  /*7f70*/  IMAD R48, R3, R82, R48 ;  /* 0x0000005203307224 */ /* 0x000fe200078e0230 */
[----:B------:R-:W-:Y:S01]  /*7f80*/  SHF.R.S32.HI R3, RZ, 0x18, R109 ;  /* 0x00000018ff037819 */ /* 0x000fe2000001146d */
[C---:B------:R-:W-:Y:S01]  /*7f90*/  IMAD R50, R78.reuse, R54, RZ ;  /* 0x000000364e327224 */ /* 0x040fe200078e02ff */
[----:B------:R-:W-:Y:S01]  /*7fa0*/  I2IP.S8.S32.SAT R35, R51, R46, RZ ;  /* 0x0000002e33237239 */ /* 0x000fe200000014ff */
[----:B------:R-:W-:Y:S02]  /*7fb0*/  IMAD R55, R78, R55, RZ ;  /* 0x000000374e377224 */ /* 0x000fe400078e02ff */
[----:B------:R-:W-:Y:S01]  /*7fc0*/  IMAD R49, R0, R82, R49 ;  /* 0x0000005200317224 */ /* 0x000fe200078e0231 */
[----:B------:R-:W-:Y:S01]  /*7fd0*/  I2IP.S8.S32.SAT R35, R45, R44, R35 ;  /* 0x0000002c2d237239 */ /* 0x000fe20000001423 */
[-C--:B------:R-:W-:Y:S01]  /*7fe0*/  IMAD R50, R3, R82.reuse, R50 ;  /* 0x0000005203327224 */ /* 0x080fe200078e0232 */
[----:B------:R-:W-:Y:S01]  /*7ff0*/  SHF.R.S32.HI R0, RZ, 0x18, R107 ;  /* 0x00000018ff007819 */ /* 0x000fe2000001146b */
[----:B------:R-:W-:Y:S01]  /*8000*/  IMAD R55, R95, R82, R55 ;  /* 0x000000525f377224 */ /* 0x000fe200078e0237 */
[----:B------:R-:W-:Y:S01]  /*8010*/  SHF.R.S32.HI R3, RZ, 0x18, R106 ;  /* 0x00000018ff037819 */ /* 0x000fe2000001146a */
        /* <DEDUP_REMOVED lines=11> */
[----:B------:R-:W-:Y:S01]  /*80d0*/  SHF.R.S32.HI R3, RZ, 0x18, R103 ;  /* 0x00000018ff037819 */ /* 0x000fe20000011467 */
[----:B------:R-:W-:Y:S02]  /*80e0*/  IMAD R58, R78, R62, RZ ;  /* 0x0000003e4e3a7224 */ /* 0x000fe400078e02ff */
[----:B------:R-:W-:Y:S01]  /*80f0*/  IMAD R56, R5, R82, R56 ;  /* 0x0000005205387224 */ /* 0x000fe200078e0238 */
[----:B------:R-:W-:Y:S01]  /*8100*/  MOV R5, R102 ;  /* 0x0000006600057202 */ /* 0x000fe20000000f00 */
[----:B------:R-:W-:Y:S01]  /*8110*/  IMAD R57, R0, R82, R57 ;  /* 0x0000005200397224 */ /* 0x000fe200078e0239 */
[----:B------:R-:W-:Y:S01]  /*8120*/  SHF.R.S32.HI R0, RZ, 0x18, R101 ;  /* 0x00000018ff007819 */ /* 0x000fe20000011465 */
[C---:B------:R-:W-:Y:S01]  /*8130*/  IMAD R63, R78.reuse, R63, RZ ;  /* 0x0000003f4e3f7224 */ /* 0x040fe200078e02ff */
[----:B------:R-:W-:Y:S01]  /*8140*/  I2IP.S8.S32.SAT R54, R59, R54, RZ ;  /* 0x000000363b367239 */ /* 0x000fe200000014ff */
[-C--:B------:R-:W-:Y:S01]  /*8150*/  IMAD R58, R3, R82.reuse, R58 ;  /* 0x00000052033a7224 */ /* 0x080fe200078e023a */
[----:B------:R-:W-:Y:S01]  /*8160*/  SHF.R.S32.HI R3, RZ, 0x18, R100 ;  /* 0x00000018ff037819 */ /* 0x000fe20000011464 */
[----:B------:R-:W-:Y:S01]  /*8170*/  IMAD R63, R97, R82, R63 ;  /* 0x00000052613f7224 */ /* 0x000fe200078e023f */
[----:B------:R-:W-:Y:S01]  /*8180*/  I2IP.S8.S32.SAT R49, R53, R52, R54 ;  /* 0x0000003435317239 */ /* 0x000fe20000001436 */
        /* <DEDUP_REMOVED lines=19> */
[----:B------:R-:W-:Y:S02]  /*82c0*/  UIADD3 UR8, UP0, UPT, UR52, 0x680, URZ ;  /* 0x0000068034087890 */ /* 0x000fe4000ff1e0ff */
[----:B------:R-:W-:Y:S02]  /*82d0*/  UIADD3 UR5, UPT, UPT, UR41, 0x40, URZ ;  /* 0x0000004029057890 */ /* 0x000fe4000fffe0ff */
[----:B------:R-:W-:Y:S02]  /*82e0*/  UIADD3 UR4, UPT, UPT, UR49, 0x6200, URZ ;  /* 0x0000620031047890 */ /* 0x000fe4000fffe0ff */
[----:B------:R-:W-:Y:S01]  /*82f0*/  UIADD3.X UR9, UPT, UPT, URZ, UR53, URZ, UP0, !UPT ;  /* 0x00000035ff097290 */ /* 0x000fe200087fe4ff */
[----:B------:R-:W-:Y:S01]  /*8300*/  UMOV UR6, UR42 ;  /* 0x0000002a00067c82 */ /* 0x000fe20008000000 */
[----:B------:R-:W-:Y:S07]  /*8310*/  UMOV UR7, UR36 ;  /* 0x0000002400077c82 */ /* 0x000fee0008000000 */
[----:B------:R2:W-:Y:S01]  /*8320*/  UTMASTG.3D [UR4], [UR8] ;  /* 0x00000004080073b5 */ /* 0x0005e20008010000 */
[----:B------:R0:W-:Y:S01]  /*8330*/  UTMACMDFLUSH ;  /* 0x00000000000079b7 */ /* 0x0001e20000000000 */
[----:B--2---:R-:W-:Y:S04]  /*8340*/  DEPBAR.LE SB0, 0x1 ;  /* 0x000080400000791a */ /* 0x004fe80000000000 */
.L_x_105:
[----:B------:R-:W-:Y:S05]  /*8350*/  BSYNC.RECONVERGENT B0 ;  /* 0x0000000000007941 */ /* 0x000fea0003800200 */
.L_x_104:
[----:B------:R-:W-:Y:S01]  /*8360*/  BAR.SYNC.DEFER_BLOCKING 0x1, 0x80 ;  /* 0x0042000000007b1d */ /* 0x000fe20000010000 */
[----:B------:R-:W-:Y:S01]  /*8370*/  ISETP.NE.AND P2, PT, R168, RZ, PT ;  /* 0x000000ffa800720c */ /* 0x000fe20003f45270 */
[----:B------:R-:W-:Y:S01]  /*8380*/  IMAD.IADD R20, R75, 0x1, R150 ;  /* 0x000000014b147824 */ /* 0x000fe200078e0296 */
[----:B------:R-:W-:Y:S01]  /*8390*/  ISETP.NE.AND P0, PT, R169, 0x2, PT ;  /* 0x00000002a900780c */ /* 0x000fe20003f05270 */
[----:B------:R-:W-:Y:S01]  /*83a0*/  IMAD.IADD R21, R77, 0x1, R152 ;  /* 0x000000014d157824 */ /* 0x000fe200078e0298 */
[----:B------:R-:W-:Y:S02]  /*83b0*/  ISETP.NE.AND P1, PT, R76, 0x4, PT ;  /* 0x000000044c00780c */ /* 0x000fe40003f25270 */
[----:B------:R-:W-:Y:S02]  /*83c0*/  SEL R0, RZ, 0x1, P0 ;  /* 0x00000001ff007807 */ /* 0x000fe40000000000 */
[----:B------:R-:W-:Y:S02]  /*83d0*/  SEL R3, RZ, 0x1, P1 ;  /* 0x00000001ff037807 */ /* 0x000fe40000800000 */
[----:B------:R-:W-:Y:S02]  /*83e0*/  LOP3.LUT R161, R161, R0, RZ, 0x3c, !PT ;  /* 0x00000000a1a17212 */ /* 0x000fe400078e3cff */
[----:B------:R-:W-:Y:S02]  /*83f0*/  LOP3.LUT R162, R162, R3, RZ, 0x3c, !PT ;  /* 0x00000003a2a27212 */ /* 0x000fe400078e3cff */
[----:B------:R-:W-:Y:S02]  /*8400*/  @P2 R2UR UR36, R158 ;  /* 0x000000009e2422ca */ /* 0x000fe400000e0000 */
[----:B------:R-:W-:Y:S02]  /*8410*/  SEL R169, R169, RZ, P0 ;  /* 0x000000ffa9a97207 */ /* 0x000fe40000000000 */
[----:B------:R-:W-:Y:S01]  /*8420*/  SEL R76, R76, RZ, P1 ;  /* 0x000000ff4c4c7207 */ /* 0x000fe20000800000 */
[----:B------:R-:W-:Y:S10]  /*8430*/  @P2 BRA `(.L_x_106) ;  /* 0xffffffc400842947 */ /* 0x000ff4000383ffff */
[----:B------:R-:W-:Y:S05]  /*8440*/  EXIT ;  /* 0x000000000000794d */ /* 0x000fea0003800000 */
.L_x_19:
[----:B--2---:R2:W1:Y:S02]  /*8450*/  SYNCS.PHASECHK.TRANS64.TRYWAIT P0, [R3+URZ+0x100], R2 ;  /* 0x00010002030075a7 */ /* 0x00446400080011ff */
[----:B-1----:R-:W-:Y:S05]  /*8460*/  @!P0 NANOSLEEP.SYNCS 0x989680 ;  /* 0x009896800000895d */ /* 0x002fea0003900000 */
[----:B------:R-:W1:Y:S02]  /*8470*/  @!P0 SYNCS.PHASECHK.TRANS64 P0, [R3+URZ+0x100], R2 ;  /* 0x00010002030085a7 */ /* 0x000e6400080010ff */
[----:B-1----:R-:W-:Y:S05]  /*8480*/  @!P0 BRA `(.L_x_19) ;  /* 0xfffffffc00f08947 */ /* 0x002fea000383ffff */
[----:B------:R-:W-:Y:S05]  /*8490*/  BRA `(.L_x_107) ;  /* 0xffffff9000547947 */ /* 0x000fea000383ffff */
.L_x_22:
[----:B-1----:R-:W-:-:S07]  /*84a0*/  MOV R2, UR33 ;  /* 0x0000002100027c02 */ /* 0x002fce0008000f00 */
.L_x_108:
[----:B-1----:R1:W2:Y:S02]  /*84b0*/  SYNCS.PHASECHK.TRANS64.TRYWAIT P0, [R2+URZ+0x30], R5 ;  /* 0x00003005020075a7 */ /* 0x0022a400080011ff */
[----:B--2---:R-:W-:Y:S05]  /*84c0*/  @!P0 NANOSLEEP.SYNCS 0x989680 ;  /* 0x009896800000895d */ /* 0x004fea0003900000 */
[----:B------:R-:W2:Y:S02]  /*84d0*/  @!P0 SYNCS.PHASECHK.TRANS64 P0, [R2+URZ+0x30], R5 ;  /* 0x00003005020085a7 */ /* 0x000ea400080010ff */
[----:B--2---:R-:W-:Y:S05]  /*84e0*/  @!P0 BRA `(.L_x_108) ;  /* 0xfffffffc00f08947 */ /* 0x004fea000383ffff */
[----:B------:R-:W-:Y:S05]  /*84f0*/  BRA `(.L_x_21) ;  /* 0xffffff9000a47947 */ /* 0x000fea000383ffff */
.L_x_28:
[----:B-1----:R-:W-:-:S07]  /*8500*/  MOV R2, UR17 ;  /* 0x0000001100027c02 */ /* 0x002fce0008000f00 */
.L_x_109:
[----:B-1----:R1:W2:Y:S02]  /*8510*/  SYNCS.PHASECHK.TRANS64.TRYWAIT P0, [R2+URZ+0x30], R5 ;  /* 0x00003005020075a7 */ /* 0x0022a400080011ff */
[----:B--2---:R-:W-:Y:S05]  /*8520*/  @!P0 NANOSLEEP.SYNCS 0x989680 ;  /* 0x009896800000895d */ /* 0x004fea0003900000 */
[----:B------:R-:W2:Y:S02]  /*8530*/  @!P0 SYNCS.PHASECHK.TRANS64 P0, [R2+URZ+0x30], R5 ;  /* 0x00003005020085a7 */ /* 0x000ea400080010ff */
[----:B--2---:R-:W-:Y:S05]  /*8540*/  @!P0 BRA `(.L_x_109) ;  /* 0xfffffffc00f08947 */ /* 0x004fea000383ffff */
[----:B------:R-:W-:Y:S05]  /*8550*/  BRA `(.L_x_27) ;  /* 0xffffff9400487947 */ /* 0x000fea000383ffff */
.L_x_32:
[----:B-1----:R1:W2:Y:S02]  /*8560*/  SYNCS.PHASECHK.TRANS64.TRYWAIT P0, [R2+URZ+0x90], R3 ;  /* 0x00009003020075a7 */ /* 0x0022a400080011ff */
[----:B--2---:R-:W-:Y:S05]  /*8570*/  @!P0 NANOSLEEP.SYNCS 0x989680 ;  /* 0x009896800000895d */ /* 0x004fea0003900000 */
[----:B------:R-:W2:Y:S02]  /*8580*/  @!P0 SYNCS.PHASECHK.TRANS64 P0, [R2+URZ+0x90], R3 ;  /* 0x00009003020085a7 */ /* 0x000ea400080010ff */
[----:B--2---:R-:W-:Y:S05]  /*8590*/  @!P0 BRA `(.L_x_32) ;  /* 0xfffffffc00f08947 */ /* 0x004fea000383ffff */
[----:B------:R-:W-:Y:S05]  /*85a0*/  BRA `(.L_x_110) ;  /* 0xffffff9400d47947 */ /* 0x000fea000383ffff */
.L_x_36:
[----:B----4-:R-:W-:-:S07]  /*85b0*/  MOV R0, UR5 ;  /* 0x0000000500007c02 */ /* 0x010fce0008000f00 */
.L_x_111:
[----:B-1----:R1:W2:Y:S02]  /*85c0*/  SYNCS.PHASECHK.TRANS64.TRYWAIT P0, [R0+URZ], R3 ;  /* 0x00000003000075a7 */ /* 0x0022a400080011ff */
[----:B--2---:R-:W-:Y:S05]  /*85d0*/  @!P0 NANOSLEEP.SYNCS 0x989680 ;  /* 0x009896800000895d */ /* 0x004fea0003900000 */
[----:B------:R-:W2:Y:S02]  /*85e0*/  @!P0 SYNCS.PHASECHK.TRANS64 P0, [R0+URZ], R3 ;  /* 0x00000003000085a7 */ /* 0x000ea400080010ff */
[----:B--2---:R-:W-:Y:S05]  /*85f0*/  @!P0 BRA `(.L_x_111) ;  /* 0xfffffffc00f08947 */ /* 0x004fea000383ffff */
[----:B------:R-:W-:Y:S05]  /*8600*/  BRA `(.L_x_112) ;  /* 0xffffff9c00447947 */ /* 0x000fea000383ffff */
.L_x_37:
[----:B----4-:R-:W-:-:S07]  /*8610*/  MOV R0, UR5 ;  /* 0x0000000500007c02 */ /* 0x010fce0008000f00 */
.L_x_113:
[----:B-1----:R1:W2:Y:S02]  /*8620*/  SYNCS.PHASECHK.TRANS64.TRYWAIT P0, [R0+URZ], R3 ;  /* 0x00000003000075a7 */ /* 0x0022a400080011ff */
[----:B--2---:R-:W-:Y:S05]  /*8630*/  @!P0 NANOSLEEP.SYNCS 0x989680 ;  /* 0x009896800000895d */ /* 0x004fea0003900000 */
[----:B------:R-:W2:Y:S02]  /*8640*/  @!P0 SYNCS.PHASECHK.TRANS64 P0, [R0+URZ], R3 ;  /* 0x00000003000085a7 */ /* 0x000ea400080010ff */
[----:B--2---:R-:W-:Y:S05]  /*8650*/  @!P0 BRA `(.L_x_113) ;  /* 0xfffffffc00f08947 */ /* 0x004fea000383ffff */
[----:B------:R-:W-:Y:S05]  /*8660*/  BRA `(.L_x_114) ;  /* 0xffffff9c00507947 */ /* 0x000fea000383ffff */
.L_x_38:
[----:B----4-:R-:W-:-:S07]  /*8670*/  MOV R0, UR5 ;  /* 0x0000000500007c02 */ /* 0x010fce0008000f00 */
.L_x_115:
[----:B-1----:R1:W2:Y:S02]  /*8680*/  SYNCS.PHASECHK.TRANS64.TRYWAIT P0, [R0+URZ], R3 ;  /* 0x00000003000075a7 */ /* 0x0022a400080011ff */
[----:B--2---:R-:W-:Y:S05]  /*8690*/  @!P0 NANOSLEEP.SYNCS 0x989680 ;  /* 0x009896800000895d */ /* 0x004fea0003900000 */
[----:B------:R-:W2:Y:S02]  /*86a0*/  @!P0 SYNCS.PHASECHK.TRANS64 P0, [R0+URZ], R3 ;  /* 0x00000003000085a7 */ /* 0x000ea400080010ff */
[----:B--2---:R-:W-:Y:S05]  /*86b0*/  @!P0 BRA `(.L_x_115) ;  /* 0xfffffffc00f08947 */ /* 0x004fea000383ffff */
[----:B------:R-:W-:Y:S05]  /*86c0*/  BRA `(.L_x_116) ;  /* 0xffffff9c005c7947 */ /* 0x000fea000383ffff */
.L_x_39:
[----:B----4-:R-:W-:-:S07]  /*86d0*/  MOV R0, UR5 ;  /* 0x0000000500007c02 */ /* 0x010fce0008000f00 */
.L_x_117:
[----:B-1----:R1:W2:Y:S02]  /*86e0*/  SYNCS.PHASECHK.TRANS64.TRYWAIT P0, [R0+URZ], R3 ;  /* 0x00000003000075a7 */ /* 0x0022a400080011ff */
[----:B--2---:R-:W-:Y:S05]  /*86f0*/  @!P0 NANOSLEEP.SYNCS 0x989680 ;  /* 0x009896800000895d */ /* 0x004fea0003900000 */
[----:B------:R-:W2:Y:S02]  /*8700*/  @!P0 SYNCS.PHASECHK.TRANS64 P0, [R0+URZ], R3 ;  /* 0x00000003000085a7 */ /* 0x000ea400080010ff */
[----:B--2---:R-:W-:Y:S05]  /*8710*/  @!P0 BRA `(.L_x_117) ;  /* 0xfffffffc00f08947 */ /* 0x004fea000383ffff */
[----:B------:R-:W-:Y:S05]  /*8720*/  BRA `(.L_x_118) ;  /* 0xffffff9c00687947 */ /* 0x000fea000383ffff */
.L_x_40:
[----:B----4-:R-:W-:-:S07]  /*8730*/  MOV R0, UR5 ;  /* 0x0000000500007c02 */ /* 0x010fce0008000f00 */
.L_x_119:
[----:B-1----:R1:W2:Y:S02]  /*8740*/  SYNCS.PHASECHK.TRANS64.TRYWAIT P0, [R0+URZ], R3 ;  /* 0x00000003000075a7 */ /* 0x0022a400080011ff */
[----:B--2---:R-:W-:Y:S05]  /*8750*/  @!P0 NANOSLEEP.SYNCS 0x989680 ;  /* 0x009896800000895d */ /* 0x004fea0003900000 */
[----:B------:R-:W2:Y:S02]  /*8760*/  @!P0 SYNCS.PHASECHK.TRANS64 P0, [R0+URZ], R3 ;  /* 0x00000003000085a7 */ /* 0x000ea400080010ff */
[----:B--2---:R-:W-:Y:S05]  /*8770*/  @!P0 BRA `(.L_x_119) ;  /* 0xfffffffc00f08947 */ /* 0x004fea000383ffff */
[----:B------:R-:W-:Y:S05]  /*8780*/  BRA `(.L_x_120) ;  /* 0xffffff9c00747947 */ /* 0x000fea000383ffff */
.L_x_43:
[----:B-1----:R1:W2:Y:S02]  /*8790*/  SYNCS.PHASECHK.TRANS64.TRYWAIT P0, [R0+URZ+0xf0], R5 ;  /* 0x0000f005000075a7 */ /* 0x0022a400080011ff */
[----:B--2---:R-:W-:Y:S05]  /*87a0*/  @!P0 NANOSLEEP.SYNCS 0x989680 ;  /* 0x009896800000895d */ /* 0x004fea0003900000 */
[----:B------:R-:W2:Y:S02]  /*87b0*/  @!P0 SYNCS.PHASECHK.TRANS64 P0, [R0+URZ+0xf0], R5 ;  /* 0x0000f005000085a7 */ /* 0x000ea400080010ff */
[----:B--2---:R-:W-:Y:S05]  /*87c0*/  @!P0 BRA `(.L_x_43) ;  /* 0xfffffffc00f08947 */ /* 0x004fea000383ffff */
[----:B------:R-:W-:Y:S05]  /*87d0*/  BRA `(.L_x_121) ;  /* 0xffffff9c00d07947 */ /* 0x000fea000383ffff */
.L_x_44:
[----:B------:R-:W-:-:S07]  /*87e0*/  MOV R0, UR5 ;  /* 0x0000000500007c02 */ /* 0x000fce0008000f00 */
.L_x_122:
[----:B-1----:R1:W2:Y:S02]  /*87f0*/  SYNCS.PHASECHK.TRANS64.TRYWAIT P0, [R0+URZ+0xa0], R5 ;  /* 0x0000a005000075a7 */ /* 0x0022a400080011ff */
[----:B--2---:R-:W-:Y:S05]  /*8800*/  @!P0 NANOSLEEP.SYNCS 0x989680 ;  /* 0x009896800000895d */ /* 0x004fea0003900000 */
[----:B------:R-:W2:Y:S02]  /*8810*/  @!P0 SYNCS.PHASECHK.TRANS64 P0, [R0+URZ+0xa0], R5 ;  /* 0x0000a005000085a7 */ /* 0x000ea400080010ff */
[----:B--2---:R-:W-:Y:S05]  /*8820*/  @!P0 BRA `(.L_x_122) ;  /* 0xfffffffc00f08947 */ /* 0x004fea000383ffff */
[----:B------:R-:W-:Y:S05]  /*8830*/  BRA `(.L_x_123) ;  /* 0xffffff9c00e07947 */ /* 0x000fea000383ffff */
.L_x_45:
[----:B-1----:R1:W2:Y:S02]  /*8840*/  SYNCS.PHASECHK.TRANS64.TRYWAIT P1, [R0+URZ+0x90], R5 ;  /* 0x00009005000075a7 */ /* 0x0022a400080211ff */
[----:B--2---:R-:W-:Y:S05]  /*8850*/  @!P1 NANOSLEEP.SYNCS 0x989680 ;  /* 0x009896800000995d */ /* 0x004fea0003900000 */
[----:B------:R-:W2:Y:S02]  /*8860*/  @!P1 SYNCS.PHASECHK.TRANS64 P1, [R0+URZ+0x90], R5 ;  /* 0x00009005000095a7 */ /* 0x000ea400080210ff */
[----:B--2---:R-:W-:Y:S05]  /*8870*/  @!P1 BRA `(.L_x_45) ;  /* 0xfffffffc00f09947 */ /* 0x004fea000383ffff */
[----:B------:R-:W-:Y:S05]  /*8880*/  BRA `(.L_x_124) ;  /* 0xffffffa000107947 */ /* 0x000fea000383ffff */
.L_x_48:
[----:B------:R-:W-:-:S07]  /*8890*/  MOV R0, UR5 ;  /* 0x0000000500007c02 */ /* 0x000fce0008000f00 */
.L_x_125:
[----:B-1----:R1:W2:Y:S02]  /*88a0*/  SYNCS.PHASECHK.TRANS64.TRYWAIT P0, [R0+URZ+0xa0], R3 ;  /* 0x0000a003000075a7 */ /* 0x0022a400080011ff */
[----:B--2---:R-:W-:Y:S05]  /*88b0*/  @!P0 NANOSLEEP.SYNCS 0x989680 ;  /* 0x009896800000895d */ /* 0x004fea0003900000 */
[----:B------:R-:W2:Y:S02]  /*88c0*/  @!P0 SYNCS.PHASECHK.TRANS64 P0, [R0+URZ+0xa0], R3 ;  /* 0x0000a003000085a7 */ /* 0x000ea400080010ff */
[----:B--2---:R-:W-:Y:S05]  /*88d0*/  @!P0 BRA `(.L_x_125) ;  /* 0xfffffffc00f08947 */ /* 0x004fea000383ffff */
[----:B------:R-:W-:Y:S05]  /*88e0*/  BRA `(.L_x_47) ;  /* 0xffffffa000647947 */ /* 0x000fea000383ffff */
.L_x_55:
[----:B-1----:R1:W2:Y:S02]  /*88f0*/  SYNCS.PHASECHK.TRANS64.TRYWAIT P1, [R0+URZ+0x90], R5 ;  /* 0x00009005000075a7 */ /* 0x0022a400080211ff */
[----:B--2---:R-:W-:Y:S05]  /*8900*/  @!P1 NANOSLEEP.SYNCS 0x989680 ;  /* 0x009896800000995d */ /* 0x004fea0003900000 */
[----:B------:R-:W2:Y:S02]  /*8910*/  @!P1 SYNCS.PHASECHK.TRANS64 P1, [R0+URZ+0x90], R5 ;  /* 0x00009005000095a7 */ /* 0x000ea400080210ff */
[----:B--2---:R-:W-:Y:S05]  /*8920*/  @!P1 BRA `(.L_x_55) ;  /* 0xfffffffc00f09947 */ /* 0x004fea000383ffff */
[----:B------:R-:W-:Y:S05]  /*8930*/  BRA `(.L_x_126) ;  /* 0xffffffa400d47947 */ /* 0x000fea000383ffff */
.L_x_56:
[----:B------:R-:W-:-:S07]  /*8940*/  MOV R3, UR7 ;  /* 0x0000000700037c02 */ /* 0x000fce0008000f00 */
.L_x_127:
[----:B-1----:R1:W2:Y:S02]  /*8950*/  SYNCS.PHASECHK.TRANS64.TRYWAIT P0, [R3+URZ+0xd0], R0 ;  /* 0x0000d000030075a7 */ /* 0x0022a400080011ff */
[----:B--2---:R-:W-:Y:S05]  /*8960*/  @!P0 NANOSLEEP.SYNCS 0x989680 ;  /* 0x009896800000895d */ /* 0x004fea0003900000 */
[----:B------:R-:W2:Y:S02]  /*8970*/  @!P0 SYNCS.PHASECHK.TRANS64 P0, [R3+URZ+0xd0], R0 ;  /* 0x0000d000030085a7 */ /* 0x000ea400080010ff */
[----:B--2---:R-:W-:Y:S05]  /*8980*/  @!P0 BRA `(.L_x_127) ;  /* 0xfffffffc00f08947 */ /* 0x004fea000383ffff */
[----:B------:R-:W-:Y:S05]  /*8990*/  BRA `(.L_x_128) ;  /* 0xffffffa8000c7947 */ /* 0x000fea000383ffff */
.L_x_59:
[----:B------:R-:W-:Y:S07]  /*89a0*/  MOV R0, UR6 ;  /* 0x0000000600007c02 */ /* 0x000fee0008000f00 */
.L_x_129:
[----:B-1----:R1:W2:Y:S02]  /*89b0*/  SYNCS.PHASECHK.TRANS64.TRYWAIT P0, [R0+URZ], R3 ;  /* 0x00000003000075a7 */ /* 0x0022a400080011ff */
[----:B--2---:R-:W-:Y:S05]  /*89c0*/  @!P0 NANOSLEEP.SYNCS 0x989680 ;  /* 0x009896800000895d */ /* 0x004fea0003900000 */
[----:B------:R-:W2:Y:S02]  /*89d0*/  @!P0 SYNCS.PHASECHK.TRANS64 P0, [R0+URZ], R3 ;  /* 0x00000003000085a7 */ /* 0x000ea400080010ff */
[----:B--2---:R-:W-:Y:S05]  /*89e0*/  @!P0 BRA `(.L_x_129) ;  /* 0xfffffffc00f08947 */ /* 0x004fea000383ffff */
[----:B------:R-:W-:Y:S05]  /*89f0*/  BRA `(.L_x_58) ;  /* 0xffffffa800287947 */ /* 0x000fea000383ffff */
.L_x_62:
[----:B------:R-:W-:-:S07]  /*8a00*/  MOV R0, UR6 ;  /* 0x0000000600007c02 */ /* 0x000fce0008000f00 */
.L_x_130:
[----:B--2---:R2:W4:Y:S02]  /*8a10*/  SYNCS.PHASECHK.TRANS64.TRYWAIT P0, [R0+URZ], R3 ;  /* 0x00000003000075a7 */ /* 0x00452400080011ff */
[----:B----4-:R-:W-:Y:S05]  /*8a20*/  @!P0 NANOSLEEP.SYNCS 0x989680 ;  /* 0x009896800000895d */ /* 0x010fea0003900000 */
[----:B------:R-:W4:Y:S02]  /*8a30*/  @!P0 SYNCS.PHASECHK.TRANS64 P0, [R0+URZ], R3 ;  /* 0x00000003000085a7 */ /* 0x000f2400080010ff */
[----:B----4-:R-:W-:Y:S05]  /*8a40*/  @!P0 BRA `(.L_x_130) ;  /* 0xfffffffc00f08947 */ /* 0x010fea000383ffff */
[----:B------:R-:W-:Y:S05]  /*8a50*/  BRA `(.L_x_131) ;  /* 0xffffffac00047947 */ /* 0x000fea000383ffff */
.L_x_63:
[----:B------:R-:W-:-:S07]  /*8a60*/  MOV R0, UR6 ;  /* 0x0000000600007c02 */ /* 0x000fce0008000f00 */
.L_x_132:
[----:B-1----:R1:W2:Y:S02]  /*8a70*/  SYNCS.PHASECHK.TRANS64.TRYWAIT P0, [R0+URZ], R3 ;  /* 0x00000003000075a7 */ /* 0x0022a400080011ff */
[----:B--2---:R-:W-:Y:S05]  /*8a80*/  @!P0 NANOSLEEP.SYNCS 0x989680 ;  /* 0x009896800000895d */ /* 0x004fea0003900000 */
[----:B------:R-:W2:Y:S02]  /*8a90*/  @!P0 SYNCS.PHASECHK.TRANS64 P0, [R0+URZ], R3 ;  /* 0x00000003000085a7 */ /* 0x000ea400080010ff */
[----:B--2---:R-:W-:Y:S05]  /*8aa0*/  @!P0 BRA `(.L_x_132) ;  /* 0xfffffffc00f08947 */ /* 0x004fea000383ffff */
[----:B------:R-:W-:Y:S05]  /*8ab0*/  BRA `(.L_x_133) ;  /* 0xffffffac00107947 */ /* 0x000fea000383ffff */
.L_x_64:
[----:B------:R-:W-:-:S07]  /*8ac0*/  MOV R0, UR6 ;  /* 0x0000000600007c02 */ /* 0x000fce0008000f00 */
.L_x_134:
[----:B-1----:R1:W2:Y:S02]  /*8ad0*/  SYNCS.PHASECHK.TRANS64.TRYWAIT P0, [R0+URZ], R3 ;  /* 0x00000003000075a7 */ /* 0x0022a400080011ff */
[----:B--2---:R-:W-:Y:S05]  /*8ae0*/  @!P0 NANOSLEEP.SYNCS 0x989680 ;  /* 0x009896800000895d */ /* 0x004fea0003900000 */
[----:B------:R-:W2:Y:S02]  /*8af0*/  @!P0 SYNCS.PHASECHK.TRANS64 P0, [R0+URZ], R3 ;  /* 0x00000003000085a7 */ /* 0x000ea400080010ff */
[----:B--2---:R-:W-:Y:S05]  /*8b00*/  @!P0 BRA `(.L_x_134) ;  /* 0xfffffffc00f08947 */ /* 0x004fea000383ffff */
[----:B------:R-:W-:Y:S05]  /*8b10*/  BRA `(.L_x_135) ;  /* 0xffffffac001c7947 */ /* 0x000fea000383ffff */
.L_x_65:
[----:B------:R-:W-:-:S07]  /*8b20*/  MOV R0, UR7 ;  /* 0x0000000700007c02 */ /* 0x000fce0008000f00 */
.L_x_136:
[----:B-1----:R1:W2:Y:S02]  /*8b30*/  SYNCS.PHASECHK.TRANS64.TRYWAIT P0, [R0+URZ], R3 ;  /* 0x00000003000075a7 */ /* 0x0022a400080011ff */
[----:B--2---:R-:W-:Y:S05]  /*8b40*/  @!P0 NANOSLEEP.SYNCS 0x989680 ;  /* 0x009896800000895d */ /* 0x004fea0003900000 */
[----:B------:R-:W2:Y:S02]  /*8b50*/  @!P0 SYNCS.PHASECHK.TRANS64 P0, [R0+URZ], R3 ;  /* 0x00000003000085a7 */ /* 0x000ea400080010ff */
[----:B--2---:R-:W-:Y:S05]  /*8b60*/  @!P0 BRA `(.L_x_136) ;  /* 0xfffffffc00f08947 */ /* 0x004fea000383ffff */
[----:B------:R-:W-:Y:S05]  /*8b70*/  BRA `(.L_x_137) ;  /* 0xffffffac00287947 */ /* 0x000fea000383ffff */
.L_x_70:
[----:B--2---:R2:W3:Y:S02]  /*8b80*/  SYNCS.PHASECHK.TRANS64.TRYWAIT P0, [R0+URZ+0x90], R3 ;  /* 0x00009003000075a7 */ /* 0x0044e400080011ff */
[----:B---3--:R-:W-:Y:S05]  /*8b90*/  @!P0 NANOSLEEP.SYNCS 0x989680 ;  /* 0x009896800000895d */ /* 0x008fea0003900000 */
[----:B------:R-:W3:Y:S02]  /*8ba0*/  @!P0 SYNCS.PHASECHK.TRANS64 P0, [R0+URZ+0x90], R3 ;  /* 0x00009003000085a7 */ /* 0x000ee400080010ff */
[----:B---3--:R-:W-:Y:S05]  /*8bb0*/  @!P0 BRA `(.L_x_70) ;  /* 0xfffffffc00f08947 */ /* 0x008fea000383ffff */
[----:B------:R-:W-:Y:S05]  /*8bc0*/  BRA `(.L_x_138) ;  /* 0xffffffb0002c7947 */ /* 0x000fea000383ffff */
.L_x_73:
[----:B------:R-:W-:Y:S07]  /*8bd0*/  MOV R0, UR7 ;  /* 0x0000000700007c02 */ /* 0x000fee0008000f00 */
.L_x_139:
[----:B--2---:R2:W3:Y:S02]  /*8be0*/  SYNCS.PHASECHK.TRANS64.TRYWAIT P0, [R0+URZ+0x88], R3 ;  /* 0x00008803000075a7 */ /* 0x0044e400080011ff */
[----:B---3--:R-:W-:Y:S05]  /*8bf0*/  @!P0 NANOSLEEP.SYNCS 0x989680 ;  /* 0x009896800000895d */ /* 0x008fea0003900000 */
[----:B------:R-:W3:Y:S02]  /*8c00*/  @!P0 SYNCS.PHASECHK.TRANS64 P0, [R0+URZ+0x88], R3 ;  /* 0x00008803000085a7 */ /* 0x000ee400080010ff */
[----:B---3--:R-:W-:Y:S05]  /*8c10*/  @!P0 BRA `(.L_x_139) ;  /* 0xfffffffc00f08947 */ /* 0x008fea000383ffff */
[----:B------:R-:W-:Y:S05]  /*8c20*/  BRA `(.L_x_72) ;  /* 0xffffffb4000c7947 */ /* 0x000fea000383ffff */
.L_x_76:
[----:B--2---:R-:W-:Y:S07]  /*8c30*/  MOV R3, UR7 ;  /* 0x0000000700037c02 */ /* 0x004fee0008000f00 */
.L_x_140:
[----:B-1----:R1:W2:Y:S02]  /*8c40*/  SYNCS.PHASECHK.TRANS64.TRYWAIT P0, [R3+URZ+0x70], R12 ;  /* 0x0000700c030075a7 */ /* 0x0022a400080011ff */
[----:B--2---:R-:W-:Y:S05]  /*8c50*/  @!P0 NANOSLEEP.SYNCS 0x989680 ;  /* 0x009896800000895d */ /* 0x004fea0003900000 */
[----:B------:R-:W2:Y:S02]  /*8c60*/  @!P0 SYNCS.PHASECHK.TRANS64 P0, [R3+URZ+0x70], R12 ;  /* 0x0000700c030085a7 */ /* 0x000ea400080010ff */
[----:B--2---:R-:W-:Y:S05]  /*8c70*/  @!P0 BRA `(.L_x_140) ;  /* 0xfffffffc00f08947 */ /* 0x004fea000383ffff */
[----:B------:R-:W-:Y:S05]  /*8c80*/  BRA `(.L_x_141) ;  /* 0xffffffb400847947 */ /* 0x000fea000383ffff */
.L_x_77:
[----:B------:R-:W-:Y:S07]  /*8c90*/  MOV R3, UR7 ;  /* 0x0000000700037c02 */ /* 0x000fee0008000f00 */
.L_x_142:
[----:B-1----:R1:W2:Y:S02]  /*8ca0*/  SYNCS.PHASECHK.TRANS64.TRYWAIT P0, [R3+URZ+0x78], R12 ;  /* 0x0000780c030075a7 */ /* 0x0022a400080011ff */
[----:B--2---:R-:W-:Y:S05]  /*8cb0*/  @!P0 NANOSLEEP.SYNCS 0x989680 ;  /* 0x009896800000895d */ /* 0x004fea0003900000 */
[----:B------:R-:W2:Y:S02]  /*8cc0*/  @!P0 SYNCS.PHASECHK.TRANS64 P0, [R3+URZ+0x78], R12 ;  /* 0x0000780c030085a7 */ /* 0x000ea400080010ff */
[----:B--2---:R-:W-:Y:S05]  /*8cd0*/  @!P0 BRA `(.L_x_142) ;  /* 0xfffffffc00f08947 */ /* 0x004fea000383ffff */
[----:B------:R-:W-:Y:S05]  /*8ce0*/  BRA `(.L_x_143) ;  /* 0xffffffb800047947 */ /* 0x000fea000383ffff */
.L_x_79:
[----:B------:R-:W-:-:S07]  /*8cf0*/  MOV R0, UR7 ;  /* 0x0000000700007c02 */ /* 0x000fce0008000f00 */
.L_x_144:
[----:B-1----:R1:W3:Y:S02]  /*8d00*/  SYNCS.PHASECHK.TRANS64.TRYWAIT P0, [R0+URZ+0x70], R3 ;  /* 0x00007003000075a7 */ /* 0x0022e400080011ff */
[----:B---3--:R-:W-:Y:S05]  /*8d10*/  @!P0 NANOSLEEP.SYNCS 0x989680 ;  /* 0x009896800000895d */ /* 0x008fea0003900000 */
[----:B------:R-:W3:Y:S02]  /*8d20*/  @!P0 SYNCS.PHASECHK.TRANS64 P0, [R0+URZ+0x70], R3 ;  /* 0x00007003000085a7 */ /* 0x000ee400080010ff */
[----:B---3--:R-:W-:Y:S05]  /*8d30*/  @!P0 BRA `(.L_x_144) ;  /* 0xfffffffc00f08947 */ /* 0x008fea000383ffff */
[----:B------:R-:W-:Y:S05]  /*8d40*/  BRA `(.L_x_145) ;  /* 0xffffffb800747947 */ /* 0x000fea000383ffff */
.L_x_81:
[----:B--2---:R2:W4:Y:S02]  /*8d50*/  SYNCS.PHASECHK.TRANS64.TRYWAIT P0, [R0+URZ+0x90], R3 ;  /* 0x00009003000075a7 */ /* 0x00452400080011ff */
[----:B----4-:R-:W-:Y:S05]  /*8d60*/  @!P0 NANOSLEEP.SYNCS 0x989680 ;  /* 0x009896800000895d */ /* 0x010fea0003900000 */
[----:B------:R-:W4:Y:S02]  /*8d70*/  @!P0 SYNCS.PHASECHK.TRANS64 P0, [R0+URZ+0x90], R3 ;  /* 0x00009003000085a7 */ /* 0x000f2400080010ff */
[----:B----4-:R-:W-:Y:S05]  /*8d80*/  @!P0 BRA `(.L_x_81) ;  /* 0xfffffffc00f08947 */ /* 0x010fea000383ffff */
[----:B------:R-:W-:Y:S05]  /*8d90*/  BRA `(.L_x_146) ;  /* 0xffffffbc00407947 */ /* 0x000fea000383ffff */
.L_x_92:
[----:B-1----:R1:W3:Y:S02]  /*8da0*/  SYNCS.PHASECHK.TRANS64.TRYWAIT P1, [R3+URZ+0x60], R0 ;  /* 0x00006000030075a7 */ /* 0x0022e400080211ff */
[----:B---3--:R-:W-:Y:S05]  /*8db0*/  @!P1 NANOSLEEP.SYNCS 0x989680 ;  /* 0x009896800000995d */ /* 0x008fea0003900000 */
[----:B------:R-:W3:Y:S02]  /*8dc0*/  @!P1 SYNCS.PHASECHK.TRANS64 P1, [R3+URZ+0x60], R0 ;  /* 0x00006000030095a7 */ /* 0x000ee400080210ff */
[----:B---3--:R-:W-:Y:S05]  /*8dd0*/  @!P1 BRA `(.L_x_92) ;  /* 0xfffffffc00f09947 */ /* 0x008fea000383ffff */
[----:B------:R-:W-:Y:S05]  /*8de0*/  BRA `(.L_x_91) ;  /* 0xffffffc800687947 */ /* 0x000fea000383ffff */
.L_x_94:
[----:B---3--:R3:W4:Y:S02]  /*8df0*/  SYNCS.PHASECHK.TRANS64.TRYWAIT P0, [R116+URZ+0xb0], R5 ;  /* 0x0000b005740075a7 */ /* 0x00872400080011ff */
[----:B----4-:R-:W-:Y:S05]  /*8e00*/  @!P0 NANOSLEEP.SYNCS 0x989680 ;  /* 0x009896800000895d */ /* 0x010fea0003900000 */
[----:B------:R-:W4:Y:S02]  /*8e10*/  @!P0 SYNCS.PHASECHK.TRANS64 P0, [R116+URZ+0xb0], R5 ;  /* 0x0000b005740085a7 */ /* 0x000f2400080010ff */
[----:B----4-:R-:W-:Y:S05]  /*8e20*/  @!P0 BRA `(.L_x_94) ;  /* 0xfffffffc00f08947 */ /* 0x010fea000383ffff */
[----:B------:R-:W-:Y:S05]  /*8e30*/  BRA `(.L_x_93) ;  /* 0xffffffc800c47947 */ /* 0x000fea000383ffff */
.L_x_102:
[----:B--2---:R2:W3:Y:S02]  /*8e40*/  SYNCS.PHASECHK.TRANS64.TRYWAIT P0, [R125+URZ+0x60], R0 ;  /* 0x000060007d0075a7 */ /* 0x0044e400080011ff */
[----:B---3--:R-:W-:Y:S05]  /*8e50*/  @!P0 NANOSLEEP.SYNCS 0x989680 ;  /* 0x009896800000895d */ /* 0x008fea0003900000 */
[----:B------:R-:W3:Y:S02]  /*8e60*/  @!P0 SYNCS.PHASECHK.TRANS64 P0, [R125+URZ+0x60], R0 ;  /* 0x000060007d0085a7 */ /* 0x000ee400080010ff */
[----:B---3--:R-:W-:Y:S05]  /*8e70*/  @!P0 BRA `(.L_x_102) ;  /* 0xfffffffc00f08947 */ /* 0x008fea000383ffff */
[----:B------:R-:W-:Y:S05]  /*8e80*/  BRA `(.L_x_101) ;  /* 0xffffffdc00c87947 */ /* 0x000fea000383ffff */
        .weak           $__internal_0_$__cuda_sm10x_tcgen05_guardrail_trap_col_being_dealloced_not_returned_by_alloc
        .type           $__internal_0_$__cuda_sm10x_tcgen05_guardrail_trap_col_being_dealloced_not_returned_by_alloc,@function
        .size           $__internal_0_$__cuda_sm10x_tcgen05_guardrail_trap_col_being_dealloced_not_returned_by_alloc,($__internal_1_$__cuda_sm10x_tcgen05_guardrail_trap_phase_invalid_during_alloc - $__internal_0_$__cuda_sm10x_tcgen05_guardrail_trap_col_being_dealloced_not_returned_by_alloc)
$__internal_0_$__cuda_sm10x_tcgen05_guardrail_trap_col_being_dealloced_not_returned_by_alloc:
[----:B------:R-:W-:Y:S05]  /*8e90*/  BPT.TRAP 0x1 ;  /* 0x000000040000795c */ /* 0x000fea0000300000 */
[----:B------:R-:W-:-:S04]  /*8ea0*/  HFMA2 R3, -RZ, RZ, 0, 0 ;  /* 0x00000000ff037431 */ /* 0x000fc800000001ff */
[----:B------:R-:W-:Y:S05]  /*8eb0*/  RET.REL.NODEC R2 `(_ZN7cutlass13device_kernelINS_4gemm6kernel13GemmUniversalIN4cute5tupleIJiiiiEEENS1_10collective13CollectiveMmaINS1_35MainloopSm100TmaUmmaWarpSpecializedILi6ELi2ELi4ENS5_IJNS4_1CILi1EEESB_SB_EEEEENS5_IJNSA_ILi128EEESE_SE_EEEaNS5_IJlSB_lEEEaSG_NS4_8TiledMMAINS4_8MMA_AtomIJNS4_15SM100_MMA_S8_SSIaaiLi128ELi128ELNS4_4UMMA5MajorE0ELSL_0ELNSK_8SaturateE0EEEEEENS4_6LayoutISC_NS5_IJNSA_ILi0EEESQ_SQ_EEEEENS5_IJNS4_10UnderscoreEST_ST_EEEEENS4_13SM90_TMA_LOADENS4_14ComposedLayoutINS4_7SwizzleILi3ELi4ELi3EEENS4_18smem_ptr_flag_bitsILi8EEENSP_INS5_IJNSA_ILi8EEESE_EEENS5_IJSE_SB_EEEEEEEvNS4_8identityESW_S16_vS17_EENS_8epilogue10collective18CollectiveEpilogueINS19_23Sm100TmaWarpSpecializedILi2ELi2ELi64ELb0ELb0EEEJSF_NS5_IJNSP_ISE_SB_EENSP_INSA_ILi64EEESB_EEEEEaSG_aSG_NS19_6fusion15FusionCallbacksIS1D_NS1I_17LinearCombinationIaiaiLNS_15FloatRoundStyleE2EEESF_S1H_JEEENS4_5SM1004TMEM4LOAD26SM100_TMEM_LOAD_32dp32b64xESW_NSX_INSY_ILi2ELi4ELi3EEES11_NSP_INS5_IJS12_S1F_EEENS5_IJS1F_SB_EEEEEEENS4_39AutoVectorizingCopyWithAssumedAlignmentILi128EEENS4_14SM90_TMA_STOREES1W_S1Y_S1Y_EEEvvEEEEvNT_6ParamsE) ;  /* 0xffffff7002507950 */ /* 0x000fea0003c3ffff */
        .weak           $__internal_1_$__cuda_sm10x_tcgen05_guardrail_trap_phase_invalid_during_alloc
        .type           $__internal_1_$__cuda_sm10x_tcgen05_guardrail_trap_phase_invalid_during_alloc,@function
        .size           $__internal_1_$__cuda_sm10x_tcgen05_guardrail_trap_phase_invalid_during_alloc,($__internal_2_$__cuda_sm10x_tcgen05_guardrail_trap_unallocated_columns_being_dealloced - $__internal_1_$__cuda_sm10x_tcgen05_guardrail_trap_phase_invalid_during_alloc)
$__internal_1_$__cuda_sm10x_tcgen05_guardrail_trap_phase_invalid_during_alloc:
[----:B------:R-:W-:Y:S05]  /*8ec0*/  BPT.TRAP 0x1 ;  /* 0x000000040000795c */ /* 0x000fea0000300000 */
[----:B------:R-:W-:-:S04]  /*8ed0*/  MOV R3, 0x0 ;  /* 0x0000000000037802 */ /* 0x000fc80000000f00 */
[----:B------:R-:W-:Y:S05]  /*8ee0*/  RET.REL.NODEC R2 `(_ZN7cutlass13device_kernelINS_4gemm6kernel13GemmUniversalIN4cute5tupleIJiiiiEEENS1_10collective13CollectiveMmaINS1_35MainloopSm100TmaUmmaWarpSpecializedILi6ELi2ELi4ENS5_IJNS4_1CILi1EEESB_SB_EEEEENS5_IJNSA_ILi128EEESE_SE_EEEaNS5_IJlSB_lEEEaSG_NS4_8TiledMMAINS4_8MMA_AtomIJNS4_15SM100_MMA_S8_SSIaaiLi128ELi128ELNS4_4UMMA5MajorE0ELSL_0ELNSK_8SaturateE0EEEEEENS4_6LayoutISC_NS5_IJNSA_ILi0EEESQ_SQ_EEEEENS5_IJNS4_10UnderscoreEST_ST_EEEEENS4_13SM90_TMA_LOADENS4_14ComposedLayoutINS4_7SwizzleILi3ELi4ELi3EEENS4_18smem_ptr_flag_bitsILi8EEENSP_INS5_IJNSA_ILi8EEESE_EEENS5_IJSE_SB_EEEEEEEvNS4_8identityESW_S16_vS17_EENS_8epilogue10collective18CollectiveEpilogueINS19_23Sm100TmaWarpSpecializedILi2ELi2ELi64ELb0ELb0EEEJSF_NS5_IJNSP_ISE_SB_EENSP_INSA_ILi64EEESB_EEEEEaSG_aSG_NS19_6fusion15FusionCallbacksIS1D_NS1I_17LinearCombinationIaiaiLNS_15FloatRoundStyleE2EEESF_S1H_JEEENS4_5SM1004TMEM4LOAD26SM100_TMEM_LOAD_32dp32b64xESW_NSX_INSY_ILi2ELi4ELi3EEES11_NSP_INS5_IJS12_S1F_EEENS5_IJS1F_SB_EEEEEEENS4_39AutoVectorizingCopyWithAssumedAlignmentILi128EEENS4_14SM90_TMA_STOREES1W_S1Y_S1Y_EEEvvEEEEvNT_6ParamsE) ;  /* 0xffffff7002447950 */ /* 0x000fea0003c3ffff */
        .weak           $__internal_2_$__cuda_sm10x_tcgen05_guardrail_trap_unallocated_columns_being_dealloced
        .type           $__internal_2_$__cuda_sm10x_tcgen05_guardrail_trap_unallocated_columns_being_dealloced,@function
        .size           $__internal_2_$__cuda_sm10x_tcgen05_guardrail_trap_unallocated_columns_being_dealloced,(.L_x_148 - $__internal_2_$__cuda_sm10x_tcgen05_guardrail_trap_unallocated_columns_being_dealloced)
$__internal_2_$__cuda_sm10x_tcgen05_guardrail_trap_unallocated_columns_being_dealloced:
[----:B------:R-:W-:Y:S05]  /*8ef0*/  BPT.TRAP 0x1 ;  /* 0x000000040000795c */ /* 0x000fea0000300000 */
[----:B------:R-:W-:-:S04]  /*8f00*/  HFMA2 R3, -RZ, RZ, 0, 0 ;  /* 0x00000000ff037431 */ /* 0x000fc800000001ff */
[----:B------:R-:W-:Y:S05]  /*8f10*/  RET.REL.NODEC R2 `(_ZN7cutlass13device_kernelINS_4gemm6kernel13GemmUniversalIN4cute5tupleIJiiiiEEENS1_10collective13CollectiveMmaINS1_35MainloopSm100TmaUmmaWarpSpecializedILi6ELi2ELi4ENS5_IJNS4_1CILi1EEESB_SB_EEEEENS5_IJNSA_ILi128EEESE_SE_EEEaNS5_IJlSB_lEEEaSG_NS4_8TiledMMAINS4_8MMA_AtomIJNS4_15SM100_MMA_S8_SSIaaiLi128ELi128ELNS4_4UMMA5MajorE0ELSL_0ELNSK_8SaturateE0EEEEEENS4_6LayoutISC_NS5_IJNSA_ILi0EEESQ_SQ_EEEEENS5_IJNS4_10UnderscoreEST_ST_EEEEENS4_13SM90_TMA_LOADENS4_14ComposedLayoutINS4_7SwizzleILi3ELi4ELi3EEENS4_18smem_ptr_flag_bitsILi8EEENSP_INS5_IJNSA_ILi8EEESE_EEENS5_IJSE_SB_EEEEEEEvNS4_8identityESW_S16_vS17_EENS_8epilogue10collective18CollectiveEpilogueINS19_23Sm100TmaWarpSpecializedILi2ELi2ELi64ELb0ELb0EEEJSF_NS5_IJNSP_ISE_SB_EENSP_INSA_ILi64EEESB_EEEEEaSG_aSG_NS19_6fusion15FusionCallbacksIS1D_NS1I_17LinearCombinationIaiaiLNS_15FloatRoundStyleE2EEESF_S1H_JEEENS4_5SM1004TMEM4LOAD26SM100_TMEM_LOAD_32dp32b64xESW_NSX_INSY_ILi2ELi4ELi3EEES11_NSP_INS5_IJS12_S1F_EEENS5_IJS1F_SB_EEEEEEENS4_39AutoVectorizingCopyWithAssumedAlignmentILi128EEENS4_14SM90_TMA_STOREES1W_S1Y_S1Y_EEEvvEEEEvNT_6ParamsE) ;  /* 0xffffff7002387950 */ /* 0x000fea0003c3ffff */
.L_x_147:
[----:B------:R-:W-:-:S00]  /*8f20*/  BRA `(.L_x_147) ;  /* 0xfffffffc00fc7947 */ /* 0x000fc0000383ffff */
[----:B------:R-:W-:-:S00]  /*8f30*/  NOP ;  /* 0x0000000000007918 */ /* 0x000fc00000000000 */
        /* <DEDUP_REMOVED lines=12> */
.L_x_148:


//--------------------- .nv.global.init           --------------------------
	.section	.nv.global.init,"aw",@progbits
.nv.global.init:
	.type		$str$27,@object
	.size		$str$27,($str$28 - $str$27)
$str$27:
        /*0000*/ 	.byte	0x28, 0x61, 0x64, 0x64, 0x72, 0x65, 0x73, 0x73, 0x20, 0x26, 0x20, 0x6d, 0x61, 0x73, 0x6b, 0x29
        /*0010*/ 	.byte	0x20, 0x3d, 0x3d, 0x20, 0x30, 0x00
	.type		$str$28,@object
	.size		$str$28,($str$26 - $str$28)
$str$28:
        /*0016*/ 	.byte	0x2f, 0x74, 0x6d, 0x70, 0x2f, 0x63, 0x75, 0x74, 0x6c, 0x61, 0x73, 0x73, 0x5f, 0x73, 0x77, 0x65
        /*0026*/ 	.byte	0x65, 0x70, 0x5f, 0x73, 0x72, 0x63, 0x2f, 0x69, 0x6e, 0x63, 0x6c, 0x75, 0x64, 0x65, 0x2f, 0x63
        /*0036*/ 	.byte	0x75, 0x74, 0x65, 0x2f, 0x70, 0x6f, 0x69, 0x6e, 0x74, 0x65, 0x72, 0x5f, 0x66, 0x6c, 0x61, 0x67
        /*0046*/ 	.byte	0x67, 0x65, 0x64, 0x2e, 0x68, 0x70, 0x70, 0x00
	.type		$str$26,@object
	.size		$str$26,($str$25 - $str$26)
$str$26:
        /*004e*/ 	.byte	0x2f, 0x74, 0x6d, 0x70, 0x2f, 0x63, 0x75, 0x74, 0x6c, 0x61, 0x73, 0x73, 0x5f, 0x73, 0x77, 0x65
        /*005e*/ 	.byte	0x65, 0x70, 0x5f, 0x73, 0x72, 0x63, 0x2f, 0x69, 0x6e, 0x63, 0x6c, 0x75, 0x64, 0x65, 0x2f, 0x63
        /*006e*/ 	.byte	0x75, 0x74, 0x65, 0x2f, 0x61, 0x74, 0x6f, 0x6d, 0x2f, 0x63, 0x6f, 0x70, 0x79, 0x5f, 0x74, 0x72
        /*007e*/ 	.byte	0x61, 0x69, 0x74, 0x73, 0x5f, 0x73, 0x6d, 0x31, 0x30, 0x30, 0x2e, 0x68, 0x70, 0x70, 0x00
	.type		$str$25,@object
	.size		$str$25,(__unnamed_1 - $str$25)
$str$25:
        /*008d*/ 	.byte	0x28, 0x28, 0x75, 0x69, 0x6e, 0x74, 0x33, 0x32, 0x5f, 0x74, 0x28, 0x74, 0x68, 0x72, 0x65, 0x61
        /*009d*/ 	.byte	0x64, 0x49, 0x64, 0x78, 0x2e, 0x78, 0x29, 0x20, 0x2f, 0x20, 0x33, 0x32, 0x29, 0x20, 0x25, 0x20
        /*00ad*/ 	.byte	0x34, 0x29, 0x20, 0x3d, 0x3d, 0x20, 0x28, 0x28, 0x28, 0x74, 0x6d, 0x65, 0x6d, 0x5f, 0x61, 0x64
        /*00bd*/ 	.byte	0x64, 0x72, 0x20, 0x3e, 0x3e, 0x20, 0x31, 0x36, 0x29, 0x20, 0x2f, 0x20, 0x33, 0x32, 0x29, 0x20
        /*00cd*/ 	.byte	0x25, 0x20, 0x34, 0x29, 0x00
	.type		__unnamed_1,@object
	.size		__unnamed_1,(__unnamed_2 - __unnamed_1)
__unnamed_1:
        /*00d2*/ 	.byte	0x61, 0x75, 0x74, 0x6f, 0x20, 0x63, 0x75, 0x74, 0x65, 0x3a, 0x3a, 0x61, 0x73, 0x5f, 0x70, 0x6f
        /* <DEDUP_REMOVED lines=24> */
        /*0262*/ 	.byte	0x5d, 0x00
	.type		__unnamed_2,@object
	.size		__unnamed_2,(.L_2 - __unnamed_2)
__unnamed_2:
        /* <DEDUP_REMOVED lines=42> */
        /*0504*/ 	.byte	0x43, 0x3c, 0x30, 0x3e, 0x3e, 0x3e, 0x3e, 0x5d, 0x00
.L_2:


//--------------------- .nv.shared._ZN7cutlass13device_kernelINS_4gemm6kernel13GemmUniversalIN4cute5tupleIJiiiiEEENS1_10collective13CollectiveMmaINS1_35MainloopSm100TmaUmmaWarpSpecializedILi6ELi2ELi4ENS5_IJNS4_1CILi1EEESB_SB_EEEEENS5_IJNSA_ILi128EEESE_SE_EEEaNS5_IJlSB_lEEEaSG_NS4_8TiledMMAINS4_8MMA_AtomIJNS4_15SM100_MMA_S8_SSIaaiLi128ELi128ELNS4_4UMMA5MajorE0ELSL_0ELNSK_8SaturateE0EEEEEENS4_6LayoutISC_NS5_IJNSA_ILi0EEESQ_SQ_EEEEENS5_IJNS4_10UnderscoreEST_ST_EEEEENS4_13SM90_TMA_LOADENS4_14ComposedLayoutINS4_7SwizzleILi3ELi4ELi3EEENS4_18smem_ptr_flag_bitsILi8EEENSP_INS5_IJNSA_ILi8EEESE_EEENS5_IJSE_SB_EEEEEEEvNS4_8identityESW_S16_vS17_EENS_8epilogue10collective18CollectiveEpilogueINS19_23Sm100TmaWarpSpecializedILi2ELi2ELi64ELb0ELb0EEEJSF_NS5_IJNSP_ISE_SB_EENSP_INSA_ILi64EEESB_EEEEEaSG_aSG_NS19_6fusion15FusionCallbacksIS1D_NS1I_17LinearCombinationIaiaiLNS_15FloatRoundStyleE2EEESF_S1H_JEEENS4_5SM1004TMEM4LOAD26SM100_TMEM_LOAD_32dp32b64xESW_NSX_INSY_ILi2ELi4ELi3EEES11_NSP_INS5_IJS12_S1F_EEENS5_IJS1F_SB_EEEEEEENS4_39AutoVectorizingCopyWithAssumedAlignmentILi128EEENS4_14SM90_TMA_STOREES1W_S1Y_S1Y_EEEvvEEEEvNT_6ParamsE --------------------------
	.section	.nv.shared._ZN7cutlass13device_kernelINS_4gemm6kernel13GemmUniversalIN4cute5tupleIJiiiiEEENS1_10collective13CollectiveMmaINS1_35MainloopSm100TmaUmmaWarpSpecializedILi6ELi2ELi4ENS5_IJNS4_1CILi1EEESB_SB_EEEEENS5_IJNSA_ILi128EEESE_SE_EEEaNS5_IJlSB_lEEEaSG_NS4_8TiledMMAINS4_8MMA_AtomIJNS4_15SM100_MMA_S8_SSIaaiLi128ELi128ELNS4_4UMMA5MajorE0ELSL_0ELNSK_8SaturateE0EEEEEENS4_6LayoutISC_NS5_IJNSA_ILi0EEESQ_SQ_EEEEENS5_IJNS4_10UnderscoreEST_ST_EEEEENS4_13SM90_TMA_LOADENS4_14ComposedLayoutINS4_7SwizzleILi3ELi4ELi3EEENS4_18smem_ptr_flag_bitsILi8EEENSP_INS5_IJNSA_ILi8EEESE_EEENS5_IJSE_SB_EEEEEEEvNS4_8identityESW_S16_vS17_EENS_8epilogue10collective18CollectiveEpilogueINS19_23Sm100TmaWarpSpecializedILi2ELi2ELi64ELb0ELb0EEEJSF_NS5_IJNSP_ISE_SB_EENSP_INSA_ILi64EEESB_EEEEEaSG_aSG_NS19_6fusion15FusionCallbacksIS1D_NS1I_17LinearCombinationIaiaiLNS_15FloatRoundStyleE2EEESF_S1H_JEEENS4_5SM1004TMEM4LOAD26SM100_TMEM_LOAD_32dp32b64xESW_NSX_INSY_ILi2ELi4ELi3EEES11_NSP_INS5_IJS12_S1F_EEENS5_IJS1F_SB_EEEEEEENS4_39AutoVectorizingCopyWithAssumedAlignmentILi128EEENS4_14SM90_TMA_STOREES1W_S1Y_S1Y_EEEvvEEEEvNT_6ParamsE,"aw",@nobits
	.sectionflags	@""
	.align	16
	.zero		1024


//--------------------- .nv.shared.reserved.0     --------------------------
	.section	.nv.shared.reserved.0,"aw",@nobits
	.weak		__nv_reservedSMEM_offset_0_alias
	.size		__nv_reservedSMEM_offset_0_alias, 0, 64
	.other		__nv_reservedSMEM_offset_0_alias,@"STO_CUDA_RESERVED_SHARED STV_DEFAULT"
__nv_reservedSMEM_offset_0_alias:
	.zero		0
.nv.shared.reserved.0:
	.zero		64
	.weak		__nv_reservedSMEM_tcgen05_partition
	.type		__nv_reservedSMEM_tcgen05_partition,@object
	.size		__nv_reservedSMEM_tcgen05_partition,(.L_0 - __nv_reservedSMEM_tcgen05_partition)
__nv_reservedSMEM_tcgen05_partition:
	.zero		32
.L_0:


//--------------------- .nv.global                --------------------------
	.section	.nv.global,"aw",@nobits
.nv.global:
	.type		_ZN40_INTERNAL_57504e0d_4_k_cu_ef7150a2_346104cute1_E,@object
	.size		_ZN40_INTERNAL_57504e0d_4_k_cu_ef7150a2_346104cute1_E,(_ZN40_INTERNAL_57504e0d_4_k_cu_ef7150a2_346104cuda3std3__45__cpo6cbeginE - _ZN40_INTERNAL_57504e0d_4_k_cu_ef7150a2_346104cute1_E)
_ZN40_INTERNAL_57504e0d_4_k_cu_ef7150a2_346104cute1_E:
	.zero		1
	.type		_ZN40_INTERNAL_57504e0d_4_k_cu_ef7150a2_346104cuda3std3__45__cpo6cbeginE,@object
	.size		_ZN40_INTERNAL_57504e0d_4_k_cu_ef7150a2_346104cuda3std3__45__cpo6cbeginE,(_ZN40_INTERNAL_57504e0d_4_k_cu_ef7150a2_346104cuda3std3__48in_placeE - _ZN40_INTERNAL_57504e0d_4_k_cu_ef7150a2_346104cuda3std3__45__cpo6cbeginE)
_ZN40_INTERNAL_57504e0d_4_k_cu_ef7150a2_346104cuda3std3__45__cpo6cbeginE:
	.zero		1
	.type		_ZN40_INTERNAL_57504e0d_4_k_cu_ef7150a2_346104cuda3std3__48in_placeE,@object
	.size		_ZN40_INTERNAL_57504e0d_4_k_cu_ef7150a2_346104cuda3std3__48in_placeE,(_ZN40_INTERNAL_57504e0d_4_k_cu_ef7150a2_346104cuda3std6ranges3__45__cpo9iter_moveE - _ZN40_INTERNAL_57504e0d_4_k_cu_ef7150a2_346104cuda3std3__48in_placeE)
_ZN40_INTERNAL_57504e0d_4_k_cu_ef7150a2_346104cuda3std3__48in_placeE:
	.zero		1
	.type		_ZN40_INTERNAL_57504e0d_4_k_cu_ef7150a2_346104cuda3std6ranges3__45__cpo9iter_moveE,@object
	.size		_ZN40_INTERNAL_57504e0d_4_k_cu_ef7150a2_346104cuda3std6ranges3__45__cpo9iter_moveE,(_ZN40_INTERNAL_57504e0d_4_k_cu_ef7150a2_346104cuda3std3__45__cpo5beginE - _ZN40_INTERNAL_57504e0d_4_k_cu_ef7150a2_346104cuda3std6ranges3__45__cpo9iter_moveE)
_ZN40_INTERNAL_57504e0d_4_k_cu_ef7150a2_346104cuda3std6ranges3__45__cpo9iter_moveE:
	.zero		1
	.type		_ZN40_INTERNAL_57504e0d_4_k_cu_ef7150a2_346104cuda3std3__45__cpo5beginE,@object
	.size		_ZN40_INTERNAL_57504e0d_4_k_cu_ef7150a2_346104cuda3std3__45__cpo5beginE,(_ZN40_INTERNAL_57504e0d_4_k_cu_ef7150a2_346104cuda3std3__442_GLOBAL__N__57504e0d_4_k_cu_ef7150a2_346106ignoreE - _ZN40_INTERNAL_57504e0d_4_k_cu_ef7150a2_346104cuda3std3__45__cpo5beginE)
_ZN40_INTERNAL_57504e0d_4_k_cu_ef7150a2_346104cuda3std3__45__cpo5beginE:
	.zero		1
	.type		_ZN40_INTERNAL_57504e0d_4_k_cu_ef7150a2_346104cuda3std3__442_GLOBAL__N__57504e0d_4_k_cu_ef7150a2_346106ignoreE,@object
	.size		_ZN40_INTERNAL_57504e0d_4_k_cu_ef7150a2_346104cuda3std3__442_GLOBAL__N__57504e0d_4_k_cu_ef7150a2_346106ignoreE,(_ZN40_INTERNAL_57504e0d_4_k_cu_ef7150a2_346104cute7productE - _ZN40_INTERNAL_57504e0d_4_k_cu_ef7150a2_346104cuda3std3__442_GLOBAL__N__57504e0d_4_k_cu_ef7150a2_346106ignoreE)
_ZN40_INTERNAL_57504e0d_4_k_cu_ef7150a2_346104cuda3std3__442_GLOBAL__N__57504e0d_4_k_cu_ef7150a2_346106ignoreE:
	.zero		1
	.type		_ZN40_INTERNAL_57504e0d_4_k_cu_ef7150a2_346104cute7productE,@object
	.size		_ZN40_INTERNAL_57504e0d_4_k_cu_ef7150a2_346104cute7productE,(_ZN40_INTERNAL_57504e0d_4_k_cu_ef7150a2_346104cuda3std3__45__cpo3endE - _ZN40_INTERNAL_57504e0d_4_k_cu_ef7150a2_346104cute7productE)
_ZN40_INTERNAL_57504e0d_4_k_cu_ef7150a2_346104cute7productE:
	.zero		1
	.type		_ZN40_INTERNAL_57504e0d_4_k_cu_ef7150a2_346104cuda3std3__45__cpo3endE,@object
	.size		_ZN40_INTERNAL_57504e0d_4_k_cu_ef7150a2_346104cuda3std3__45__cpo3endE,(_ZN40_INTERNAL_57504e0d_4_k_cu_ef7150a2_346104cuda3std3__419piecewise_constructE - _ZN40_INTERNAL_57504e0d_4_k_cu_ef7150a2_346104cuda3std3__45__cpo3endE)
_ZN40_INTERNAL_57504e0d_4_k_cu_ef7150a2_346104cuda3std3__45__cpo3endE:
	.zero		1
	.type		_ZN40_INTERNAL_57504e0d_4_k_cu_ef7150a2_346104cuda3std3__419piecewise_constructE,@object
	.size		_ZN40_INTERNAL_57504e0d_4_k_cu_ef7150a2_346104cuda3std3__419piecewise_constructE,(_ZN40_INTERNAL_57504e0d_4_k_cu_ef7150a2_346104cuda3std3__45__cpo4cendE - _ZN40_INTERNAL_57504e0d_4_k_cu_ef7150a2_346104cuda3std3__419piecewise_constructE)
_ZN40_INTERNAL_57504e0d_4_k_cu_ef7150a2_346104cuda3std3__419piecewise_constructE:
	.zero		1
	.type		_ZN40_INTERNAL_57504e0d_4_k_cu_ef7150a2_346104cuda3std3__45__cpo4cendE,@object
	.size		_ZN40_INTERNAL_57504e0d_4_k_cu_ef7150a2_346104cuda3std3__45__cpo4cendE,(_ZN40_INTERNAL_57504e0d_4_k_cu_ef7150a2_346104cuda3std6ranges3__45__cpo4swapE - _ZN40_INTERNAL_57504e0d_4_k_cu_ef7150a2_346104cuda3std3__45__cpo4cendE)
_ZN40_INTERNAL_57504e0d_4_k_cu_ef7150a2_346104cuda3std3__45__cpo4cendE:
	.zero		1
	.type		_ZN40_INTERNAL_57504e0d_4_k_cu_ef7150a2_346104cuda3std6ranges3__45__cpo4swapE,@object
	.size		_ZN40_INTERNAL_57504e0d_4_k_cu_ef7150a2_346104cuda3std6ranges3__45__cpo4swapE,(.L_10 - _ZN40_INTERNAL_57504e0d_4_k_cu_ef7150a2_346104cuda3std6ranges3__45__cpo4swapE)
_ZN40_INTERNAL_57504e0d_4_k_cu_ef7150a2_346104cuda3std6ranges3__45__cpo4swapE:
	.zero		1
.L_10:


//--------------------- .nv.constant0._ZN7cutlass13device_kernelINS_4gemm6kernel13GemmUniversalIN4cute5tupleIJiiiiEEENS1_10collective13CollectiveMmaINS1_35MainloopSm100TmaUmmaWarpSpecializedILi6ELi2ELi4ENS5_IJNS4_1CILi1EEESB_SB_EEEEENS5_IJNSA_ILi128EEESE_SE_EEEaNS5_IJlSB_lEEEaSG_NS4_8TiledMMAINS4_8MMA_AtomIJNS4_15SM100_MMA_S8_SSIaaiLi128ELi128ELNS4_4UMMA5MajorE0ELSL_0ELNSK_8SaturateE0EEEEEENS4_6LayoutISC_NS5_IJNSA_ILi0EEESQ_SQ_EEEEENS5_IJNS4_10UnderscoreEST_ST_EEEEENS4_13SM90_TMA_LOADENS4_14ComposedLayoutINS4_7SwizzleILi3ELi4ELi3EEENS4_18smem_ptr_flag_bitsILi8EEENSP_INS5_IJNSA_ILi8EEESE_EEENS5_IJSE_SB_EEEEEEEvNS4_8identityESW_S16_vS17_EENS_8epilogue10collective18CollectiveEpilogueINS19_23Sm100TmaWarpSpecializedILi2ELi2ELi64ELb0ELb0EEEJSF_NS5_IJNSP_ISE_SB_EENSP_INSA_ILi64EEESB_EEEEEaSG_aSG_NS19_6fusion15FusionCallbacksIS1D_NS1I_17LinearCombinationIaiaiLNS_15FloatRoundStyleE2EEESF_S1H_JEEENS4_5SM1004TMEM4LOAD26SM100_TMEM_LOAD_32dp32b64xESW_NSX_INSY_ILi2ELi4ELi3EEES11_NSP_INS5_IJS12_S1F_EEENS5_IJS1F_SB_EEEEEEENS4_39AutoVectorizingCopyWithAssumedAlignmentILi128EEENS4_14SM90_TMA_STOREES1W_S1Y_S1Y_EEEvvEEEEvNT_6ParamsE --------------------------
	.section	.nv.constant0._ZN7cutlass13device_kernelINS_4gemm6kernel13GemmUniversalIN4cute5tupleIJiiiiEEENS1_10collective13CollectiveMmaINS1_35MainloopSm100TmaUmmaWarpSpecializedILi6ELi2ELi4ENS5_IJNS4_1CILi1EEESB_SB_EEEEENS5_IJNSA_ILi128EEESE_SE_EEEaNS5_IJlSB_lEEEaSG_NS4_8TiledMMAINS4_8MMA_AtomIJNS4_15SM100_MMA_S8_SSIaaiLi128ELi128ELNS4_4UMMA5MajorE0ELSL_0ELNSK_8SaturateE0EEEEEENS4_6LayoutISC_NS5_IJNSA_ILi0EEESQ_SQ_EEEEENS5_IJNS4_10UnderscoreEST_ST_EEEEENS4_13SM90_TMA_LOADENS4_14ComposedLayoutINS4_7SwizzleILi3ELi4ELi3EEENS4_18smem_ptr_flag_bitsILi8EEENSP_INS5_IJNSA_ILi8EEESE_EEENS5_IJSE_SB_EEEEEEEvNS4_8identityESW_S16_vS17_EENS_8epilogue10collective18CollectiveEpilogueINS19_23Sm100TmaWarpSpecializedILi2ELi2ELi64ELb0ELb0EEEJSF_NS5_IJNSP_ISE_SB_EENSP_INSA_ILi64EEESB_EEEEEaSG_aSG_NS19_6fusion15FusionCallbacksIS1D_NS1I_17LinearCombinationIaiaiLNS_15FloatRoundStyleE2EEESF_S1H_JEEENS4_5SM1004TMEM4LOAD26SM100_TMEM_LOAD_32dp32b64xESW_NSX_INSY_ILi2ELi4ELi3EEES11_NSP_INS5_IJS12_S1F_EEENS5_IJS1F_SB_EEEEEEENS4_39AutoVectorizingCopyWithAssumedAlignmentILi128EEENS4_14SM90_TMA_STOREES1W_S1Y_S1Y_EEEvvEEEEvNT_6ParamsE,"a",@progbits
	.sectionflags	@""
	.align	4
.nv.constant0._ZN7cutlass13device_kernelINS_4gemm6kernel13GemmUniversalIN4cute5tupleIJiiiiEEENS1_10collective13CollectiveMmaINS1_35MainloopSm100TmaUmmaWarpSpecializedILi6ELi2ELi4ENS5_IJNS4_1CILi1EEESB_SB_EEEEENS5_IJNSA_ILi128EEESE_SE_EEEaNS5_IJlSB_lEEEaSG_NS4_8TiledMMAINS4_8MMA_AtomIJNS4_15SM100_MMA_S8_SSIaaiLi128ELi128ELNS4_4UMMA5MajorE0ELSL_0ELNSK_8SaturateE0EEEEEENS4_6LayoutISC_NS5_IJNSA_ILi0EEESQ_SQ_EEEEENS5_IJNS4_10UnderscoreEST_ST_EEEEENS4_13SM90_TMA_LOADENS4_14ComposedLayoutINS4_7SwizzleILi3ELi4ELi3EEENS4_18smem_ptr_flag_bitsILi8EEENSP_INS5_IJNSA_ILi8EEESE_EEENS5_IJSE_SB_EEEEEEEvNS4_8identityESW_S16_vS17_EENS_8epilogue10collective18CollectiveEpilogueINS19_23Sm100TmaWarpSpecializedILi2ELi2ELi64ELb0ELb0EEEJSF_NS5_IJNSP_ISE_SB_EENSP_INSA_ILi64EEESB_EEEEEaSG_aSG_NS19_6fusion15FusionCallbacksIS1D_NS1I_17LinearCombinationIaiaiLNS_15FloatRoundStyleE2EEESF_S1H_JEEENS4_5SM1004TMEM4LOAD26SM100_TMEM_LOAD_32dp32b64xESW_NSX_INSY_ILi2ELi4ELi3EEES11_NSP_INS5_IJS12_S1F_EEENS5_IJS1F_SB_EEEEEEENS4_39AutoVectorizingCopyWithAssumedAlignmentILi128EEENS4_14SM90_TMA_STOREES1W_S1Y_S1Y_EEEvvEEEEvNT_6ParamsE:
	.zero		2944


//--------------------- SYMBOLS --------------------------

	.type		.nv.reservedSmem.offset0,@object
	.size		.nv.reservedSmem.offset0,0x4
	.type		.nv.reservedSmem.cap,@object
	.size		.nv.reservedSmem.cap,0x4
	.type		__assertfail,@function
